//
// Generated by NVIDIA NVVM Compiler
//
// Compiler Build ID: CL-36424714
// Cuda compilation tools, release 13.0, V13.0.88
// Based on NVVM 20.0.0
//

.version 9.0
.target sm_100
.address_size 64

	// .globl	_Z10naiveSgemmPfS_S_iii
// _ZZ8sgemm_V1PfS_S_iiiE3s_a has been demoted
// _ZZ8sgemm_V1PfS_S_iiiE3s_b has been demoted

.visible .entry _Z10naiveSgemmPfS_S_iii(
	.param .u64 .ptr .align 1 _Z10naiveSgemmPfS_S_iii_param_0,
	.param .u64 .ptr .align 1 _Z10naiveSgemmPfS_S_iii_param_1,
	.param .u64 .ptr .align 1 _Z10naiveSgemmPfS_S_iii_param_2,
	.param .u32 _Z10naiveSgemmPfS_S_iii_param_3,
	.param .u32 _Z10naiveSgemmPfS_S_iii_param_4,
	.param .u32 _Z10naiveSgemmPfS_S_iii_param_5
)
{
	.reg .pred 	%p<13>;
	.reg .b32 	%r<41>;
	.reg .b32 	%f<68>;
	.reg .b64 	%rd<53>;

	ld.param.u64 	%rd7, [_Z10naiveSgemmPfS_S_iii_param_0];
	ld.param.u64 	%rd8, [_Z10naiveSgemmPfS_S_iii_param_1];
	ld.param.u64 	%rd6, [_Z10naiveSgemmPfS_S_iii_param_2];
	ld.param.u32 	%r20, [_Z10naiveSgemmPfS_S_iii_param_3];
	ld.param.u32 	%r18, [_Z10naiveSgemmPfS_S_iii_param_4];
	ld.param.u32 	%r19, [_Z10naiveSgemmPfS_S_iii_param_5];
	cvta.to.global.u64 	%rd1, %rd8;
	cvta.to.global.u64 	%rd2, %rd7;
	mov.u32 	%r21, %ctaid.x;
	mov.u32 	%r22, %ntid.x;
	mov.u32 	%r23, %tid.x;
	mad.lo.s32 	%r1, %r21, %r22, %r23;
	mov.u32 	%r24, %ctaid.y;
	mov.u32 	%r25, %ntid.y;
	mov.u32 	%r26, %tid.y;
	mad.lo.s32 	%r2, %r24, %r25, %r26;
	setp.ge.s32 	%p1, %r2, %r20;
	setp.ge.s32 	%p2, %r1, %r18;
	or.pred  	%p3, %p1, %p2;
	@%p3 bra 	$L__BB0_14;
	setp.lt.s32 	%p4, %r19, 1;
	mov.f32 	%f67, 0f00000000;
	@%p4 bra 	$L__BB0_13;
	mul.lo.s32 	%r3, %r19, %r2;
	and.b32  	%r4, %r19, 7;
	setp.lt.u32 	%p5, %r19, 8;
	mov.f32 	%f67, 0f00000000;
	mov.b32 	%r39, 0;
	@%p5 bra 	$L__BB0_5;
	and.b32  	%r39, %r19, 2147483640;
	neg.s32 	%r37, %r39;
	shl.b32 	%r7, %r18, 3;
	mul.wide.u32 	%rd9, %r3, 4;
	add.s64 	%rd10, %rd9, %rd2;
	add.s64 	%rd52, %rd10, 16;
	mov.f32 	%f67, 0f00000000;
	mul.wide.s32 	%rd13, %r18, 4;
	mov.u32 	%r36, %r1;
$L__BB0_4:
	.pragma "nounroll";
	ld.global.nc.f32 	%f17, [%rd52+-16];
	mul.wide.s32 	%rd11, %r36, 4;
	add.s64 	%rd12, %rd1, %rd11;
	ld.global.nc.f32 	%f18, [%rd12];
	fma.rn.f32 	%f19, %f17, %f18, %f67;
	ld.global.nc.f32 	%f20, [%rd52+-12];
	add.s64 	%rd14, %rd12, %rd13;
	ld.global.nc.f32 	%f21, [%rd14];
	fma.rn.f32 	%f22, %f20, %f21, %f19;
	ld.global.nc.f32 	%f23, [%rd52+-8];
	add.s64 	%rd15, %rd14, %rd13;
	ld.global.nc.f32 	%f24, [%rd15];
	fma.rn.f32 	%f25, %f23, %f24, %f22;
	ld.global.nc.f32 	%f26, [%rd52+-4];
	add.s64 	%rd16, %rd15, %rd13;
	ld.global.nc.f32 	%f27, [%rd16];
	fma.rn.f32 	%f28, %f26, %f27, %f25;
	ld.global.nc.f32 	%f29, [%rd52];
	add.s64 	%rd17, %rd16, %rd13;
	ld.global.nc.f32 	%f30, [%rd17];
	fma.rn.f32 	%f31, %f29, %f30, %f28;
	ld.global.nc.f32 	%f32, [%rd52+4];
	add.s64 	%rd18, %rd17, %rd13;
	ld.global.nc.f32 	%f33, [%rd18];
	fma.rn.f32 	%f34, %f32, %f33, %f31;
	ld.global.nc.f32 	%f35, [%rd52+8];
	add.s64 	%rd19, %rd18, %rd13;
	ld.global.nc.f32 	%f36, [%rd19];
	fma.rn.f32 	%f37, %f35, %f36, %f34;
	ld.global.nc.f32 	%f38, [%rd52+12];
	add.s64 	%rd20, %rd19, %rd13;
	ld.global.nc.f32 	%f39, [%rd20];
	fma.rn.f32 	%f67, %f38, %f39, %f37;
	add.s32 	%r37, %r37, 8;
	add.s32 	%r36, %r36, %r7;
	add.s64 	%rd52, %rd52, 32;
	setp.ne.s32 	%p6, %r37, 0;
	@%p6 bra 	$L__BB0_4;
$L__BB0_5:
	setp.eq.s32 	%p7, %r4, 0;
	@%p7 bra 	$L__BB0_13;
	and.b32  	%r13, %r19, 3;
	setp.lt.u32 	%p8, %r4, 4;
	@%p8 bra 	$L__BB0_8;
	add.s32 	%r28, %r39, %r3;
	mul.wide.u32 	%rd21, %r28, 4;
	add.s64 	%rd22, %rd2, %rd21;
	ld.global.nc.f32 	%f41, [%rd22];
	mad.lo.s32 	%r29, %r39, %r18, %r1;
	mul.wide.s32 	%rd23, %r29, 4;
	add.s64 	%rd24, %rd1, %rd23;
	ld.global.nc.f32 	%f42, [%rd24];
	fma.rn.f32 	%f43, %f41, %f42, %f67;
	cvt.u64.u32 	%rd25, %r3;
	cvt.u64.u32 	%rd26, %r39;
	add.s64 	%rd27, %rd26, %rd25;
	shl.b64 	%rd28, %rd27, 2;
	add.s64 	%rd29, %rd2, %rd28;
	ld.global.nc.f32 	%f44, [%rd29+4];
	mul.wide.s32 	%rd30, %r18, 4;
	add.s64 	%rd31, %rd24, %rd30;
	ld.global.nc.f32 	%f45, [%rd31];
	fma.rn.f32 	%f46, %f44, %f45, %f43;
	ld.global.nc.f32 	%f47, [%rd29+8];
	add.s64 	%rd32, %rd31, %rd30;
	ld.global.nc.f32 	%f48, [%rd32];
	fma.rn.f32 	%f49, %f47, %f48, %f46;
	ld.global.nc.f32 	%f50, [%rd29+12];
	add.s64 	%rd33, %rd32, %rd30;
	ld.global.nc.f32 	%f51, [%rd33];
	fma.rn.f32 	%f67, %f50, %f51, %f49;
	add.s32 	%r39, %r39, 4;
$L__BB0_8:
	setp.eq.s32 	%p9, %r13, 0;
	@%p9 bra 	$L__BB0_13;
	setp.eq.s32 	%p10, %r13, 1;
	@%p10 bra 	$L__BB0_11;
	add.s32 	%r30, %r39, %r3;
	mul.wide.u32 	%rd34, %r30, 4;
	add.s64 	%rd35, %rd2, %rd34;
	ld.global.nc.f32 	%f53, [%rd35];
	mad.lo.s32 	%r31, %r39, %r18, %r1;
	mul.wide.s32 	%rd36, %r31, 4;
	add.s64 	%rd37, %rd1, %rd36;
	ld.global.nc.f32 	%f54, [%rd37];
	fma.rn.f32 	%f55, %f53, %f54, %f67;
	cvt.u64.u32 	%rd38, %r3;
	cvt.u64.u32 	%rd39, %r39;
	add.s64 	%rd40, %rd39, %rd38;
	shl.b64 	%rd41, %rd40, 2;
	add.s64 	%rd42, %rd2, %rd41;
	ld.global.nc.f32 	%f56, [%rd42+4];
	mul.wide.s32 	%rd43, %r18, 4;
	add.s64 	%rd44, %rd37, %rd43;
	ld.global.nc.f32 	%f57, [%rd44];
	fma.rn.f32 	%f67, %f56, %f57, %f55;
	add.s32 	%r39, %r39, 2;
$L__BB0_11:
	and.b32  	%r32, %r19, 1;
	setp.eq.b32 	%p11, %r32, 1;
	not.pred 	%p12, %p11;
	@%p12 bra 	$L__BB0_13;
	add.s32 	%r33, %r39, %r3;
	mul.wide.u32 	%rd45, %r33, 4;
	add.s64 	%rd46, %rd2, %rd45;
	ld.global.nc.f32 	%f58, [%rd46];
	mad.lo.s32 	%r34, %r39, %r18, %r1;
	mul.wide.s32 	%rd47, %r34, 4;
	add.s64 	%rd48, %rd1, %rd47;
	ld.global.nc.f32 	%f59, [%rd48];
	fma.rn.f32 	%f67, %f58, %f59, %f67;
$L__BB0_13:
	mad.lo.s32 	%r35, %r18, %r2, %r1;
	cvta.to.global.u64 	%rd49, %rd6;
	mul.wide.s32 	%rd50, %r35, 4;
	add.s64 	%rd51, %rd49, %rd50;
	st.global.f32 	[%rd51], %f67;
$L__BB0_14:
	ret;

}
	// .globl	_Z8sgemm_V1PfS_S_iii
.visible .entry _Z8sgemm_V1PfS_S_iii(
	.param .u64 .ptr .align 1 _Z8sgemm_V1PfS_S_iii_param_0,
	.param .u64 .ptr .align 1 _Z8sgemm_V1PfS_S_iii_param_1,
	.param .u64 .ptr .align 1 _Z8sgemm_V1PfS_S_iii_param_2,
	.param .u32 _Z8sgemm_V1PfS_S_iii_param_3,
	.param .u32 _Z8sgemm_V1PfS_S_iii_param_4,
	.param .u32 _Z8sgemm_V1PfS_S_iii_param_5
)
{
	.reg .pred 	%p<3>;
	.reg .b32 	%r<66>;
	.reg .b32 	%f<907>;
	.reg .b64 	%rd<24>;
	// demoted variable
	.shared .align 4 .b8 _ZZ8sgemm_V1PfS_S_iiiE3s_a[2048];
	// demoted variable
	.shared .align 4 .b8 _ZZ8sgemm_V1PfS_S_iiiE3s_b[2048];
	ld.param.u32 	%r17, [_Z8sgemm_V1PfS_S_iii_param_5];
	mov.u32 	%r18, %ctaid.x;
	mov.u32 	%r19, %ctaid.y;
	mov.u32 	%r1, %tid.x;
	mov.u32 	%r2, %tid.y;
	shl.b32 	%r3, %r19, 6;
	shl.b32 	%r4, %r18, 6;
	setp.lt.s32 	%p1, %r17, 1;
	mov.f32 	%f843, 0f00000000;
	mov.f32 	%f844, %f843;
	mov.f32 	%f845, %f843;
	mov.f32 	%f846, %f843;
	mov.f32 	%f847, %f843;
	mov.f32 	%f848, %f843;
	mov.f32 	%f849, %f843;
	mov.f32 	%f850, %f843;
	mov.f32 	%f851, %f843;
	mov.f32 	%f852, %f843;
	mov.f32 	%f853, %f843;
	mov.f32 	%f854, %f843;
	mov.f32 	%f855, %f843;
	mov.f32 	%f856, %f843;
	mov.f32 	%f857, %f843;
	mov.f32 	%f858, %f843;
	mov.f32 	%f859, %f843;
	mov.f32 	%f860, %f843;
	mov.f32 	%f861, %f843;
	mov.f32 	%f862, %f843;
	mov.f32 	%f863, %f843;
	mov.f32 	%f864, %f843;
	mov.f32 	%f865, %f843;
	mov.f32 	%f866, %f843;
	mov.f32 	%f867, %f843;
	mov.f32 	%f868, %f843;
	mov.f32 	%f869, %f843;
	mov.f32 	%f870, %f843;
	mov.f32 	%f871, %f843;
	mov.f32 	%f872, %f843;
	mov.f32 	%f873, %f843;
	mov.f32 	%f874, %f843;
	mov.f32 	%f875, %f843;
	mov.f32 	%f876, %f843;
	mov.f32 	%f877, %f843;
	mov.f32 	%f878, %f843;
	mov.f32 	%f879, %f843;
	mov.f32 	%f880, %f843;
	mov.f32 	%f881, %f843;
	mov.f32 	%f882, %f843;
	mov.f32 	%f883, %f843;
	mov.f32 	%f884, %f843;
	mov.f32 	%f885, %f843;
	mov.f32 	%f886, %f843;
	mov.f32 	%f887, %f843;
	mov.f32 	%f888, %f843;
	mov.f32 	%f889, %f843;
	mov.f32 	%f890, %f843;
	mov.f32 	%f891, %f843;
	mov.f32 	%f892, %f843;
	mov.f32 	%f893, %f843;
	mov.f32 	%f894, %f843;
	mov.f32 	%f895, %f843;
	mov.f32 	%f896, %f843;
	mov.f32 	%f897, %f843;
	mov.f32 	%f898, %f843;
	mov.f32 	%f899, %f843;
	mov.f32 	%f900, %f843;
	mov.f32 	%f901, %f843;
	mov.f32 	%f902, %f843;
	mov.f32 	%f903, %f843;
	mov.f32 	%f904, %f843;
	mov.f32 	%f905, %f843;
	mov.f32 	%f906, %f843;
	@%p1 bra 	$L__BB1_3;
	ld.param.u32 	%r60, [_Z8sgemm_V1PfS_S_iii_param_4];
	mov.u32 	%r20, %ntid.x;
	mad.lo.s32 	%r21, %r2, %r20, %r1;
	shr.u32 	%r22, %r21, 1;
	shl.b32 	%r23, %r21, 2;
	shr.u32 	%r24, %r21, 5;
	and.b32  	%r25, %r23, 124;
	add.s32 	%r26, %r17, 7;
	shr.u32 	%r27, %r26, 3;
	and.b32  	%r28, %r23, 4;
	add.s32 	%r29, %r3, %r22;
	shl.b32 	%r30, %r22, 5;
	mov.u32 	%r31, _ZZ8sgemm_V1PfS_S_iiiE3s_a;
	add.s32 	%r32, %r31, %r30;
	shl.b32 	%r33, %r21, 4;
	and.b32  	%r34, %r33, 16;
	add.s32 	%r5, %r32, %r34;
	shl.b32 	%r35, %r24, 8;
	mov.u32 	%r36, _ZZ8sgemm_V1PfS_S_iiiE3s_b;
	add.s32 	%r37, %r36, %r35;
	and.b32  	%r38, %r33, 496;
	add.s32 	%r6, %r37, %r38;
	neg.s32 	%r65, %r27;
	mad.lo.s32 	%r64, %r17, %r29, %r28;
	mad.lo.s32 	%r39, %r60, %r24, %r4;
	add.s32 	%r63, %r39, %r25;
	mov.f32 	%f843, 0f00000000;
$L__BB1_2:
	ld.param.u32 	%r61, [_Z8sgemm_V1PfS_S_iii_param_4];
	ld.param.u64 	%rd22, [_Z8sgemm_V1PfS_S_iii_param_1];
	ld.param.u64 	%rd21, [_Z8sgemm_V1PfS_S_iii_param_0];
	mul.wide.s32 	%rd4, %r64, 4;
	cvta.to.global.u64 	%rd5, %rd21;
	add.s64 	%rd6, %rd5, %rd4;
	ld.global.nc.v4.f32 	{%f195, %f196, %f197, %f198}, [%rd6];
	st.shared.v4.f32 	[%r5], {%f195, %f196, %f197, %f198};
	cvta.to.global.u64 	%rd7, %rd22;
	mul.wide.s32 	%rd8, %r63, 4;
	add.s64 	%rd9, %rd7, %rd8;
	ld.global.nc.v4.f32 	{%f199, %f200, %f201, %f202}, [%rd9];
	st.shared.v4.f32 	[%r6], {%f199, %f200, %f201, %f202};
	bar.sync 	0;
	mov.u32 	%r40, %tid.y;
	shl.b32 	%r41, %r40, 8;
	mov.u32 	%r42, _ZZ8sgemm_V1PfS_S_iiiE3s_a;
	add.s32 	%r43, %r42, %r41;
	ld.shared.f32 	%f203, [%r43];
	mov.u32 	%r44, %tid.x;
	shl.b32 	%r45, %r44, 5;
	mov.u32 	%r46, _ZZ8sgemm_V1PfS_S_iiiE3s_b;
	add.s32 	%r47, %r46, %r45;
	ld.shared.f32 	%f204, [%r47];
	fma.rn.f32 	%f205, %f203, %f204, %f906;
	ld.shared.f32 	%f206, [%r47+4];
	fma.rn.f32 	%f207, %f203, %f206, %f905;
	ld.shared.f32 	%f208, [%r47+8];
	fma.rn.f32 	%f209, %f203, %f208, %f904;
	ld.shared.f32 	%f210, [%r47+12];
	fma.rn.f32 	%f211, %f203, %f210, %f903;
	ld.shared.f32 	%f212, [%r47+16];
	fma.rn.f32 	%f213, %f203, %f212, %f902;
	ld.shared.f32 	%f214, [%r47+20];
	fma.rn.f32 	%f215, %f203, %f214, %f901;
	ld.shared.f32 	%f216, [%r47+24];
	fma.rn.f32 	%f217, %f203, %f216, %f900;
	ld.shared.f32 	%f218, [%r47+28];
	fma.rn.f32 	%f219, %f203, %f218, %f899;
	ld.shared.f32 	%f220, [%r43+32];
	fma.rn.f32 	%f221, %f220, %f204, %f898;
	fma.rn.f32 	%f222, %f220, %f206, %f897;
	fma.rn.f32 	%f223, %f220, %f208, %f896;
	fma.rn.f32 	%f224, %f220, %f210, %f895;
	fma.rn.f32 	%f225, %f220, %f212, %f894;
	fma.rn.f32 	%f226, %f220, %f214, %f893;
	fma.rn.f32 	%f227, %f220, %f216, %f892;
	fma.rn.f32 	%f228, %f220, %f218, %f891;
	ld.shared.f32 	%f229, [%r43+64];
	fma.rn.f32 	%f230, %f229, %f204, %f890;
	fma.rn.f32 	%f231, %f229, %f206, %f889;
	fma.rn.f32 	%f232, %f229, %f208, %f888;
	fma.rn.f32 	%f233, %f229, %f210, %f887;
	fma.rn.f32 	%f234, %f229, %f212, %f886;
	fma.rn.f32 	%f235, %f229, %f214, %f885;
	fma.rn.f32 	%f236, %f229, %f216, %f884;
	fma.rn.f32 	%f237, %f229, %f218, %f883;
	ld.shared.f32 	%f238, [%r43+96];
	fma.rn.f32 	%f239, %f238, %f204, %f882;
	fma.rn.f32 	%f240, %f238, %f206, %f881;
	fma.rn.f32 	%f241, %f238, %f208, %f880;
	fma.rn.f32 	%f242, %f238, %f210, %f879;
	fma.rn.f32 	%f243, %f238, %f212, %f878;
	fma.rn.f32 	%f244, %f238, %f214, %f877;
	fma.rn.f32 	%f245, %f238, %f216, %f876;
	fma.rn.f32 	%f246, %f238, %f218, %f875;
	ld.shared.f32 	%f247, [%r43+128];
	fma.rn.f32 	%f248, %f247, %f204, %f874;
	fma.rn.f32 	%f249, %f247, %f206, %f873;
	fma.rn.f32 	%f250, %f247, %f208, %f872;
	fma.rn.f32 	%f251, %f247, %f210, %f871;
	fma.rn.f32 	%f252, %f247, %f212, %f870;
	fma.rn.f32 	%f253, %f247, %f214, %f869;
	fma.rn.f32 	%f254, %f247, %f216, %f868;
	fma.rn.f32 	%f255, %f247, %f218, %f867;
	ld.shared.f32 	%f256, [%r43+160];
	fma.rn.f32 	%f257, %f256, %f204, %f866;
	fma.rn.f32 	%f258, %f256, %f206, %f865;
	fma.rn.f32 	%f259, %f256, %f208, %f864;
	fma.rn.f32 	%f260, %f256, %f210, %f863;
	fma.rn.f32 	%f261, %f256, %f212, %f862;
	fma.rn.f32 	%f262, %f256, %f214, %f861;
	fma.rn.f32 	%f263, %f256, %f216, %f860;
	fma.rn.f32 	%f264, %f256, %f218, %f859;
	ld.shared.f32 	%f265, [%r43+192];
	fma.rn.f32 	%f266, %f265, %f204, %f858;
	fma.rn.f32 	%f267, %f265, %f206, %f857;
	fma.rn.f32 	%f268, %f265, %f208, %f856;
	fma.rn.f32 	%f269, %f265, %f210, %f855;
	fma.rn.f32 	%f270, %f265, %f212, %f854;
	fma.rn.f32 	%f271, %f265, %f214, %f853;
	fma.rn.f32 	%f272, %f265, %f216, %f852;
	fma.rn.f32 	%f273, %f265, %f218, %f851;
	ld.shared.f32 	%f274, [%r43+224];
	fma.rn.f32 	%f275, %f274, %f204, %f850;
	fma.rn.f32 	%f276, %f274, %f206, %f849;
	fma.rn.f32 	%f277, %f274, %f208, %f848;
	fma.rn.f32 	%f278, %f274, %f210, %f847;
	fma.rn.f32 	%f279, %f274, %f212, %f846;
	fma.rn.f32 	%f280, %f274, %f214, %f845;
	fma.rn.f32 	%f281, %f274, %f216, %f844;
	fma.rn.f32 	%f282, %f274, %f218, %f843;
	ld.shared.f32 	%f283, [%r43+4];
	ld.shared.f32 	%f284, [%r47+256];
	fma.rn.f32 	%f285, %f283, %f284, %f205;
	ld.shared.f32 	%f286, [%r47+260];
	fma.rn.f32 	%f287, %f283, %f286, %f207;
	ld.shared.f32 	%f288, [%r47+264];
	fma.rn.f32 	%f289, %f283, %f288, %f209;
	ld.shared.f32 	%f290, [%r47+268];
	fma.rn.f32 	%f291, %f283, %f290, %f211;
	ld.shared.f32 	%f292, [%r47+272];
	fma.rn.f32 	%f293, %f283, %f292, %f213;
	ld.shared.f32 	%f294, [%r47+276];
	fma.rn.f32 	%f295, %f283, %f294, %f215;
	ld.shared.f32 	%f296, [%r47+280];
	fma.rn.f32 	%f297, %f283, %f296, %f217;
	ld.shared.f32 	%f298, [%r47+284];
	fma.rn.f32 	%f299, %f283, %f298, %f219;
	ld.shared.f32 	%f300, [%r43+36];
	fma.rn.f32 	%f301, %f300, %f284, %f221;
	fma.rn.f32 	%f302, %f300, %f286, %f222;
	fma.rn.f32 	%f303, %f300, %f288, %f223;
	fma.rn.f32 	%f304, %f300, %f290, %f224;
	fma.rn.f32 	%f305, %f300, %f292, %f225;
	fma.rn.f32 	%f306, %f300, %f294, %f226;
	fma.rn.f32 	%f307, %f300, %f296, %f227;
	fma.rn.f32 	%f308, %f300, %f298, %f228;
	ld.shared.f32 	%f309, [%r43+68];
	fma.rn.f32 	%f310, %f309, %f284, %f230;
	fma.rn.f32 	%f311, %f309, %f286, %f231;
	fma.rn.f32 	%f312, %f309, %f288, %f232;
	fma.rn.f32 	%f313, %f309, %f290, %f233;
	fma.rn.f32 	%f314, %f309, %f292, %f234;
	fma.rn.f32 	%f315, %f309, %f294, %f235;
	fma.rn.f32 	%f316, %f309, %f296, %f236;
	fma.rn.f32 	%f317, %f309, %f298, %f237;
	ld.shared.f32 	%f318, [%r43+100];
	fma.rn.f32 	%f319, %f318, %f284, %f239;
	fma.rn.f32 	%f320, %f318, %f286, %f240;
	fma.rn.f32 	%f321, %f318, %f288, %f241;
	fma.rn.f32 	%f322, %f318, %f290, %f242;
	fma.rn.f32 	%f323, %f318, %f292, %f243;
	fma.rn.f32 	%f324, %f318, %f294, %f244;
	fma.rn.f32 	%f325, %f318, %f296, %f245;
	fma.rn.f32 	%f326, %f318, %f298, %f246;
	ld.shared.f32 	%f327, [%r43+132];
	fma.rn.f32 	%f328, %f327, %f284, %f248;
	fma.rn.f32 	%f329, %f327, %f286, %f249;
	fma.rn.f32 	%f330, %f327, %f288, %f250;
	fma.rn.f32 	%f331, %f327, %f290, %f251;
	fma.rn.f32 	%f332, %f327, %f292, %f252;
	fma.rn.f32 	%f333, %f327, %f294, %f253;
	fma.rn.f32 	%f334, %f327, %f296, %f254;
	fma.rn.f32 	%f335, %f327, %f298, %f255;
	ld.shared.f32 	%f336, [%r43+164];
	fma.rn.f32 	%f337, %f336, %f284, %f257;
	fma.rn.f32 	%f338, %f336, %f286, %f258;
	fma.rn.f32 	%f339, %f336, %f288, %f259;
	fma.rn.f32 	%f340, %f336, %f290, %f260;
	fma.rn.f32 	%f341, %f336, %f292, %f261;
	fma.rn.f32 	%f342, %f336, %f294, %f262;
	fma.rn.f32 	%f343, %f336, %f296, %f263;
	fma.rn.f32 	%f344, %f336, %f298, %f264;
	ld.shared.f32 	%f345, [%r43+196];
	fma.rn.f32 	%f346, %f345, %f284, %f266;
	fma.rn.f32 	%f347, %f345, %f286, %f267;
	fma.rn.f32 	%f348, %f345, %f288, %f268;
	fma.rn.f32 	%f349, %f345, %f290, %f269;
	fma.rn.f32 	%f350, %f345, %f292, %f270;
	fma.rn.f32 	%f351, %f345, %f294, %f271;
	fma.rn.f32 	%f352, %f345, %f296, %f272;
	fma.rn.f32 	%f353, %f345, %f298, %f273;
	ld.shared.f32 	%f354, [%r43+228];
	fma.rn.f32 	%f355, %f354, %f284, %f275;
	fma.rn.f32 	%f356, %f354, %f286, %f276;
	fma.rn.f32 	%f357, %f354, %f288, %f277;
	fma.rn.f32 	%f358, %f354, %f290, %f278;
	fma.rn.f32 	%f359, %f354, %f292, %f279;
	fma.rn.f32 	%f360, %f354, %f294, %f280;
	fma.rn.f32 	%f361, %f354, %f296, %f281;
	fma.rn.f32 	%f362, %f354, %f298, %f282;
	ld.shared.f32 	%f363, [%r43+8];
	ld.shared.f32 	%f364, [%r47+512];
	fma.rn.f32 	%f365, %f363, %f364, %f285;
	ld.shared.f32 	%f366, [%r47+516];
	fma.rn.f32 	%f367, %f363, %f366, %f287;
	ld.shared.f32 	%f368, [%r47+520];
	fma.rn.f32 	%f369, %f363, %f368, %f289;
	ld.shared.f32 	%f370, [%r47+524];
	fma.rn.f32 	%f371, %f363, %f370, %f291;
	ld.shared.f32 	%f372, [%r47+528];
	fma.rn.f32 	%f373, %f363, %f372, %f293;
	ld.shared.f32 	%f374, [%r47+532];
	fma.rn.f32 	%f375, %f363, %f374, %f295;
	ld.shared.f32 	%f376, [%r47+536];
	fma.rn.f32 	%f377, %f363, %f376, %f297;
	ld.shared.f32 	%f378, [%r47+540];
	fma.rn.f32 	%f379, %f363, %f378, %f299;
	ld.shared.f32 	%f380, [%r43+40];
	fma.rn.f32 	%f381, %f380, %f364, %f301;
	fma.rn.f32 	%f382, %f380, %f366, %f302;
	fma.rn.f32 	%f383, %f380, %f368, %f303;
	fma.rn.f32 	%f384, %f380, %f370, %f304;
	fma.rn.f32 	%f385, %f380, %f372, %f305;
	fma.rn.f32 	%f386, %f380, %f374, %f306;
	fma.rn.f32 	%f387, %f380, %f376, %f307;
	fma.rn.f32 	%f388, %f380, %f378, %f308;
	ld.shared.f32 	%f389, [%r43+72];
	fma.rn.f32 	%f390, %f389, %f364, %f310;
	fma.rn.f32 	%f391, %f389, %f366, %f311;
	fma.rn.f32 	%f392, %f389, %f368, %f312;
	fma.rn.f32 	%f393, %f389, %f370, %f313;
	fma.rn.f32 	%f394, %f389, %f372, %f314;
	fma.rn.f32 	%f395, %f389, %f374, %f315;
	fma.rn.f32 	%f396, %f389, %f376, %f316;
	fma.rn.f32 	%f397, %f389, %f378, %f317;
	ld.shared.f32 	%f398, [%r43+104];
	fma.rn.f32 	%f399, %f398, %f364, %f319;
	fma.rn.f32 	%f400, %f398, %f366, %f320;
	fma.rn.f32 	%f401, %f398, %f368, %f321;
	fma.rn.f32 	%f402, %f398, %f370, %f322;
	fma.rn.f32 	%f403, %f398, %f372, %f323;
	fma.rn.f32 	%f404, %f398, %f374, %f324;
	fma.rn.f32 	%f405, %f398, %f376, %f325;
	fma.rn.f32 	%f406, %f398, %f378, %f326;
	ld.shared.f32 	%f407, [%r43+136];
	fma.rn.f32 	%f408, %f407, %f364, %f328;
	fma.rn.f32 	%f409, %f407, %f366, %f329;
	fma.rn.f32 	%f410, %f407, %f368, %f330;
	fma.rn.f32 	%f411, %f407, %f370, %f331;
	fma.rn.f32 	%f412, %f407, %f372, %f332;
	fma.rn.f32 	%f413, %f407, %f374, %f333;
	fma.rn.f32 	%f414, %f407, %f376, %f334;
	fma.rn.f32 	%f415, %f407, %f378, %f335;
	ld.shared.f32 	%f416, [%r43+168];
	fma.rn.f32 	%f417, %f416, %f364, %f337;
	fma.rn.f32 	%f418, %f416, %f366, %f338;
	fma.rn.f32 	%f419, %f416, %f368, %f339;
	fma.rn.f32 	%f420, %f416, %f370, %f340;
	fma.rn.f32 	%f421, %f416, %f372, %f341;
	fma.rn.f32 	%f422, %f416, %f374, %f342;
	fma.rn.f32 	%f423, %f416, %f376, %f343;
	fma.rn.f32 	%f424, %f416, %f378, %f344;
	ld.shared.f32 	%f425, [%r43+200];
	fma.rn.f32 	%f426, %f425, %f364, %f346;
	fma.rn.f32 	%f427, %f425, %f366, %f347;
	fma.rn.f32 	%f428, %f425, %f368, %f348;
	fma.rn.f32 	%f429, %f425, %f370, %f349;
	fma.rn.f32 	%f430, %f425, %f372, %f350;
	fma.rn.f32 	%f431, %f425, %f374, %f351;
	fma.rn.f32 	%f432, %f425, %f376, %f352;
	fma.rn.f32 	%f433, %f425, %f378, %f353;
	ld.shared.f32 	%f434, [%r43+232];
	fma.rn.f32 	%f435, %f434, %f364, %f355;
	fma.rn.f32 	%f436, %f434, %f366, %f356;
	fma.rn.f32 	%f437, %f434, %f368, %f357;
	fma.rn.f32 	%f438, %f434, %f370, %f358;
	fma.rn.f32 	%f439, %f434, %f372, %f359;
	fma.rn.f32 	%f440, %f434, %f374, %f360;
	fma.rn.f32 	%f441, %f434, %f376, %f361;
	fma.rn.f32 	%f442, %f434, %f378, %f362;
	ld.shared.f32 	%f443, [%r43+12];
	ld.shared.f32 	%f444, [%r47+768];
	fma.rn.f32 	%f445, %f443, %f444, %f365;
	ld.shared.f32 	%f446, [%r47+772];
	fma.rn.f32 	%f447, %f443, %f446, %f367;
	ld.shared.f32 	%f448, [%r47+776];
	fma.rn.f32 	%f449, %f443, %f448, %f369;
	ld.shared.f32 	%f450, [%r47+780];
	fma.rn.f32 	%f451, %f443, %f450, %f371;
	ld.shared.f32 	%f452, [%r47+784];
	fma.rn.f32 	%f453, %f443, %f452, %f373;
	ld.shared.f32 	%f454, [%r47+788];
	fma.rn.f32 	%f455, %f443, %f454, %f375;
	ld.shared.f32 	%f456, [%r47+792];
	fma.rn.f32 	%f457, %f443, %f456, %f377;
	ld.shared.f32 	%f458, [%r47+796];
	fma.rn.f32 	%f459, %f443, %f458, %f379;
	ld.shared.f32 	%f460, [%r43+44];
	fma.rn.f32 	%f461, %f460, %f444, %f381;
	fma.rn.f32 	%f462, %f460, %f446, %f382;
	fma.rn.f32 	%f463, %f460, %f448, %f383;
	fma.rn.f32 	%f464, %f460, %f450, %f384;
	fma.rn.f32 	%f465, %f460, %f452, %f385;
	fma.rn.f32 	%f466, %f460, %f454, %f386;
	fma.rn.f32 	%f467, %f460, %f456, %f387;
	fma.rn.f32 	%f468, %f460, %f458, %f388;
	ld.shared.f32 	%f469, [%r43+76];
	fma.rn.f32 	%f470, %f469, %f444, %f390;
	fma.rn.f32 	%f471, %f469, %f446, %f391;
	fma.rn.f32 	%f472, %f469, %f448, %f392;
	fma.rn.f32 	%f473, %f469, %f450, %f393;
	fma.rn.f32 	%f474, %f469, %f452, %f394;
	fma.rn.f32 	%f475, %f469, %f454, %f395;
	fma.rn.f32 	%f476, %f469, %f456, %f396;
	fma.rn.f32 	%f477, %f469, %f458, %f397;
	ld.shared.f32 	%f478, [%r43+108];
	fma.rn.f32 	%f479, %f478, %f444, %f399;
	fma.rn.f32 	%f480, %f478, %f446, %f400;
	fma.rn.f32 	%f481, %f478, %f448, %f401;
	fma.rn.f32 	%f482, %f478, %f450, %f402;
	fma.rn.f32 	%f483, %f478, %f452, %f403;
	fma.rn.f32 	%f484, %f478, %f454, %f404;
	fma.rn.f32 	%f485, %f478, %f456, %f405;
	fma.rn.f32 	%f486, %f478, %f458, %f406;
	ld.shared.f32 	%f487, [%r43+140];
	fma.rn.f32 	%f488, %f487, %f444, %f408;
	fma.rn.f32 	%f489, %f487, %f446, %f409;
	fma.rn.f32 	%f490, %f487, %f448, %f410;
	fma.rn.f32 	%f491, %f487, %f450, %f411;
	fma.rn.f32 	%f492, %f487, %f452, %f412;
	fma.rn.f32 	%f493, %f487, %f454, %f413;
	fma.rn.f32 	%f494, %f487, %f456, %f414;
	fma.rn.f32 	%f495, %f487, %f458, %f415;
	ld.shared.f32 	%f496, [%r43+172];
	fma.rn.f32 	%f497, %f496, %f444, %f417;
	fma.rn.f32 	%f498, %f496, %f446, %f418;
	fma.rn.f32 	%f499, %f496, %f448, %f419;
	fma.rn.f32 	%f500, %f496, %f450, %f420;
	fma.rn.f32 	%f501, %f496, %f452, %f421;
	fma.rn.f32 	%f502, %f496, %f454, %f422;
	fma.rn.f32 	%f503, %f496, %f456, %f423;
	fma.rn.f32 	%f504, %f496, %f458, %f424;
	ld.shared.f32 	%f505, [%r43+204];
	fma.rn.f32 	%f506, %f505, %f444, %f426;
	fma.rn.f32 	%f507, %f505, %f446, %f427;
	fma.rn.f32 	%f508, %f505, %f448, %f428;
	fma.rn.f32 	%f509, %f505, %f450, %f429;
	fma.rn.f32 	%f510, %f505, %f452, %f430;
	fma.rn.f32 	%f511, %f505, %f454, %f431;
	fma.rn.f32 	%f512, %f505, %f456, %f432;
	fma.rn.f32 	%f513, %f505, %f458, %f433;
	ld.shared.f32 	%f514, [%r43+236];
	fma.rn.f32 	%f515, %f514, %f444, %f435;
	fma.rn.f32 	%f516, %f514, %f446, %f436;
	fma.rn.f32 	%f517, %f514, %f448, %f437;
	fma.rn.f32 	%f518, %f514, %f450, %f438;
	fma.rn.f32 	%f519, %f514, %f452, %f439;
	fma.rn.f32 	%f520, %f514, %f454, %f440;
	fma.rn.f32 	%f521, %f514, %f456, %f441;
	fma.rn.f32 	%f522, %f514, %f458, %f442;
	ld.shared.f32 	%f523, [%r43+16];
	ld.shared.f32 	%f524, [%r47+1024];
	fma.rn.f32 	%f525, %f523, %f524, %f445;
	ld.shared.f32 	%f526, [%r47+1028];
	fma.rn.f32 	%f527, %f523, %f526, %f447;
	ld.shared.f32 	%f528, [%r47+1032];
	fma.rn.f32 	%f529, %f523, %f528, %f449;
	ld.shared.f32 	%f530, [%r47+1036];
	fma.rn.f32 	%f531, %f523, %f530, %f451;
	ld.shared.f32 	%f532, [%r47+1040];
	fma.rn.f32 	%f533, %f523, %f532, %f453;
	ld.shared.f32 	%f534, [%r47+1044];
	fma.rn.f32 	%f535, %f523, %f534, %f455;
	ld.shared.f32 	%f536, [%r47+1048];
	fma.rn.f32 	%f537, %f523, %f536, %f457;
	ld.shared.f32 	%f538, [%r47+1052];
	fma.rn.f32 	%f539, %f523, %f538, %f459;
	ld.shared.f32 	%f540, [%r43+48];
	fma.rn.f32 	%f541, %f540, %f524, %f461;
	fma.rn.f32 	%f542, %f540, %f526, %f462;
	fma.rn.f32 	%f543, %f540, %f528, %f463;
	fma.rn.f32 	%f544, %f540, %f530, %f464;
	fma.rn.f32 	%f545, %f540, %f532, %f465;
	fma.rn.f32 	%f546, %f540, %f534, %f466;
	fma.rn.f32 	%f547, %f540, %f536, %f467;
	fma.rn.f32 	%f548, %f540, %f538, %f468;
	ld.shared.f32 	%f549, [%r43+80];
	fma.rn.f32 	%f550, %f549, %f524, %f470;
	fma.rn.f32 	%f551, %f549, %f526, %f471;
	fma.rn.f32 	%f552, %f549, %f528, %f472;
	fma.rn.f32 	%f553, %f549, %f530, %f473;
	fma.rn.f32 	%f554, %f549, %f532, %f474;
	fma.rn.f32 	%f555, %f549, %f534, %f475;
	fma.rn.f32 	%f556, %f549, %f536, %f476;
	fma.rn.f32 	%f557, %f549, %f538, %f477;
	ld.shared.f32 	%f558, [%r43+112];
	fma.rn.f32 	%f559, %f558, %f524, %f479;
	fma.rn.f32 	%f560, %f558, %f526, %f480;
	fma.rn.f32 	%f561, %f558, %f528, %f481;
	fma.rn.f32 	%f562, %f558, %f530, %f482;
	fma.rn.f32 	%f563, %f558, %f532, %f483;
	fma.rn.f32 	%f564, %f558, %f534, %f484;
	fma.rn.f32 	%f565, %f558, %f536, %f485;
	fma.rn.f32 	%f566, %f558, %f538, %f486;
	ld.shared.f32 	%f567, [%r43+144];
	fma.rn.f32 	%f568, %f567, %f524, %f488;
	fma.rn.f32 	%f569, %f567, %f526, %f489;
	fma.rn.f32 	%f570, %f567, %f528, %f490;
	fma.rn.f32 	%f571, %f567, %f530, %f491;
	fma.rn.f32 	%f572, %f567, %f532, %f492;
	fma.rn.f32 	%f573, %f567, %f534, %f493;
	fma.rn.f32 	%f574, %f567, %f536, %f494;
	fma.rn.f32 	%f575, %f567, %f538, %f495;
	ld.shared.f32 	%f576, [%r43+176];
	fma.rn.f32 	%f577, %f576, %f524, %f497;
	fma.rn.f32 	%f578, %f576, %f526, %f498;
	fma.rn.f32 	%f579, %f576, %f528, %f499;
	fma.rn.f32 	%f580, %f576, %f530, %f500;
	fma.rn.f32 	%f581, %f576, %f532, %f501;
	fma.rn.f32 	%f582, %f576, %f534, %f502;
	fma.rn.f32 	%f583, %f576, %f536, %f503;
	fma.rn.f32 	%f584, %f576, %f538, %f504;
	ld.shared.f32 	%f585, [%r43+208];
	fma.rn.f32 	%f586, %f585, %f524, %f506;
	fma.rn.f32 	%f587, %f585, %f526, %f507;
	fma.rn.f32 	%f588, %f585, %f528, %f508;
	fma.rn.f32 	%f589, %f585, %f530, %f509;
	fma.rn.f32 	%f590, %f585, %f532, %f510;
	fma.rn.f32 	%f591, %f585, %f534, %f511;
	fma.rn.f32 	%f592, %f585, %f536, %f512;
	fma.rn.f32 	%f593, %f585, %f538, %f513;
	ld.shared.f32 	%f594, [%r43+240];
	fma.rn.f32 	%f595, %f594, %f524, %f515;
	fma.rn.f32 	%f596, %f594, %f526, %f516;
	fma.rn.f32 	%f597, %f594, %f528, %f517;
	fma.rn.f32 	%f598, %f594, %f530, %f518;
	fma.rn.f32 	%f599, %f594, %f532, %f519;
	fma.rn.f32 	%f600, %f594, %f534, %f520;
	fma.rn.f32 	%f601, %f594, %f536, %f521;
	fma.rn.f32 	%f602, %f594, %f538, %f522;
	ld.shared.f32 	%f603, [%r43+20];
	ld.shared.f32 	%f604, [%r47+1280];
	fma.rn.f32 	%f605, %f603, %f604, %f525;
	ld.shared.f32 	%f606, [%r47+1284];
	fma.rn.f32 	%f607, %f603, %f606, %f527;
	ld.shared.f32 	%f608, [%r47+1288];
	fma.rn.f32 	%f609, %f603, %f608, %f529;
	ld.shared.f32 	%f610, [%r47+1292];
	fma.rn.f32 	%f611, %f603, %f610, %f531;
	ld.shared.f32 	%f612, [%r47+1296];
	fma.rn.f32 	%f613, %f603, %f612, %f533;
	ld.shared.f32 	%f614, [%r47+1300];
	fma.rn.f32 	%f615, %f603, %f614, %f535;
	ld.shared.f32 	%f616, [%r47+1304];
	fma.rn.f32 	%f617, %f603, %f616, %f537;
	ld.shared.f32 	%f618, [%r47+1308];
	fma.rn.f32 	%f619, %f603, %f618, %f539;
	ld.shared.f32 	%f620, [%r43+52];
	fma.rn.f32 	%f621, %f620, %f604, %f541;
	fma.rn.f32 	%f622, %f620, %f606, %f542;
	fma.rn.f32 	%f623, %f620, %f608, %f543;
	fma.rn.f32 	%f624, %f620, %f610, %f544;
	fma.rn.f32 	%f625, %f620, %f612, %f545;
	fma.rn.f32 	%f626, %f620, %f614, %f546;
	fma.rn.f32 	%f627, %f620, %f616, %f547;
	fma.rn.f32 	%f628, %f620, %f618, %f548;
	ld.shared.f32 	%f629, [%r43+84];
	fma.rn.f32 	%f630, %f629, %f604, %f550;
	fma.rn.f32 	%f631, %f629, %f606, %f551;
	fma.rn.f32 	%f632, %f629, %f608, %f552;
	fma.rn.f32 	%f633, %f629, %f610, %f553;
	fma.rn.f32 	%f634, %f629, %f612, %f554;
	fma.rn.f32 	%f635, %f629, %f614, %f555;
	fma.rn.f32 	%f636, %f629, %f616, %f556;
	fma.rn.f32 	%f637, %f629, %f618, %f557;
	ld.shared.f32 	%f638, [%r43+116];
	fma.rn.f32 	%f639, %f638, %f604, %f559;
	fma.rn.f32 	%f640, %f638, %f606, %f560;
	fma.rn.f32 	%f641, %f638, %f608, %f561;
	fma.rn.f32 	%f642, %f638, %f610, %f562;
	fma.rn.f32 	%f643, %f638, %f612, %f563;
	fma.rn.f32 	%f644, %f638, %f614, %f564;
	fma.rn.f32 	%f645, %f638, %f616, %f565;
	fma.rn.f32 	%f646, %f638, %f618, %f566;
	ld.shared.f32 	%f647, [%r43+148];
	fma.rn.f32 	%f648, %f647, %f604, %f568;
	fma.rn.f32 	%f649, %f647, %f606, %f569;
	fma.rn.f32 	%f650, %f647, %f608, %f570;
	fma.rn.f32 	%f651, %f647, %f610, %f571;
	fma.rn.f32 	%f652, %f647, %f612, %f572;
	fma.rn.f32 	%f653, %f647, %f614, %f573;
	fma.rn.f32 	%f654, %f647, %f616, %f574;
	fma.rn.f32 	%f655, %f647, %f618, %f575;
	ld.shared.f32 	%f656, [%r43+180];
	fma.rn.f32 	%f657, %f656, %f604, %f577;
	fma.rn.f32 	%f658, %f656, %f606, %f578;
	fma.rn.f32 	%f659, %f656, %f608, %f579;
	fma.rn.f32 	%f660, %f656, %f610, %f580;
	fma.rn.f32 	%f661, %f656, %f612, %f581;
	fma.rn.f32 	%f662, %f656, %f614, %f582;
	fma.rn.f32 	%f663, %f656, %f616, %f583;
	fma.rn.f32 	%f664, %f656, %f618, %f584;
	ld.shared.f32 	%f665, [%r43+212];
	fma.rn.f32 	%f666, %f665, %f604, %f586;
	fma.rn.f32 	%f667, %f665, %f606, %f587;
	fma.rn.f32 	%f668, %f665, %f608, %f588;
	fma.rn.f32 	%f669, %f665, %f610, %f589;
	fma.rn.f32 	%f670, %f665, %f612, %f590;
	fma.rn.f32 	%f671, %f665, %f614, %f591;
	fma.rn.f32 	%f672, %f665, %f616, %f592;
	fma.rn.f32 	%f673, %f665, %f618, %f593;
	ld.shared.f32 	%f674, [%r43+244];
	fma.rn.f32 	%f675, %f674, %f604, %f595;
	fma.rn.f32 	%f676, %f674, %f606, %f596;
	fma.rn.f32 	%f677, %f674, %f608, %f597;
	fma.rn.f32 	%f678, %f674, %f610, %f598;
	fma.rn.f32 	%f679, %f674, %f612, %f599;
	fma.rn.f32 	%f680, %f674, %f614, %f600;
	fma.rn.f32 	%f681, %f674, %f616, %f601;
	fma.rn.f32 	%f682, %f674, %f618, %f602;
	ld.shared.f32 	%f683, [%r43+24];
	ld.shared.f32 	%f684, [%r47+1536];
	fma.rn.f32 	%f685, %f683, %f684, %f605;
	ld.shared.f32 	%f686, [%r47+1540];
	fma.rn.f32 	%f687, %f683, %f686, %f607;
	ld.shared.f32 	%f688, [%r47+1544];
	fma.rn.f32 	%f689, %f683, %f688, %f609;
	ld.shared.f32 	%f690, [%r47+1548];
	fma.rn.f32 	%f691, %f683, %f690, %f611;
	ld.shared.f32 	%f692, [%r47+1552];
	fma.rn.f32 	%f693, %f683, %f692, %f613;
	ld.shared.f32 	%f694, [%r47+1556];
	fma.rn.f32 	%f695, %f683, %f694, %f615;
	ld.shared.f32 	%f696, [%r47+1560];
	fma.rn.f32 	%f697, %f683, %f696, %f617;
	ld.shared.f32 	%f698, [%r47+1564];
	fma.rn.f32 	%f699, %f683, %f698, %f619;
	ld.shared.f32 	%f700, [%r43+56];
	fma.rn.f32 	%f701, %f700, %f684, %f621;
	fma.rn.f32 	%f702, %f700, %f686, %f622;
	fma.rn.f32 	%f703, %f700, %f688, %f623;
	fma.rn.f32 	%f704, %f700, %f690, %f624;
	fma.rn.f32 	%f705, %f700, %f692, %f625;
	fma.rn.f32 	%f706, %f700, %f694, %f626;
	fma.rn.f32 	%f707, %f700, %f696, %f627;
	fma.rn.f32 	%f708, %f700, %f698, %f628;
	ld.shared.f32 	%f709, [%r43+88];
	fma.rn.f32 	%f710, %f709, %f684, %f630;
	fma.rn.f32 	%f711, %f709, %f686, %f631;
	fma.rn.f32 	%f712, %f709, %f688, %f632;
	fma.rn.f32 	%f713, %f709, %f690, %f633;
	fma.rn.f32 	%f714, %f709, %f692, %f634;
	fma.rn.f32 	%f715, %f709, %f694, %f635;
	fma.rn.f32 	%f716, %f709, %f696, %f636;
	fma.rn.f32 	%f717, %f709, %f698, %f637;
	ld.shared.f32 	%f718, [%r43+120];
	fma.rn.f32 	%f719, %f718, %f684, %f639;
	fma.rn.f32 	%f720, %f718, %f686, %f640;
	fma.rn.f32 	%f721, %f718, %f688, %f641;
	fma.rn.f32 	%f722, %f718, %f690, %f642;
	fma.rn.f32 	%f723, %f718, %f692, %f643;
	fma.rn.f32 	%f724, %f718, %f694, %f644;
	fma.rn.f32 	%f725, %f718, %f696, %f645;
	fma.rn.f32 	%f726, %f718, %f698, %f646;
	ld.shared.f32 	%f727, [%r43+152];
	fma.rn.f32 	%f728, %f727, %f684, %f648;
	fma.rn.f32 	%f729, %f727, %f686, %f649;
	fma.rn.f32 	%f730, %f727, %f688, %f650;
	fma.rn.f32 	%f731, %f727, %f690, %f651;
	fma.rn.f32 	%f732, %f727, %f692, %f652;
	fma.rn.f32 	%f733, %f727, %f694, %f653;
	fma.rn.f32 	%f734, %f727, %f696, %f654;
	fma.rn.f32 	%f735, %f727, %f698, %f655;
	ld.shared.f32 	%f736, [%r43+184];
	fma.rn.f32 	%f737, %f736, %f684, %f657;
	fma.rn.f32 	%f738, %f736, %f686, %f658;
	fma.rn.f32 	%f739, %f736, %f688, %f659;
	fma.rn.f32 	%f740, %f736, %f690, %f660;
	fma.rn.f32 	%f741, %f736, %f692, %f661;
	fma.rn.f32 	%f742, %f736, %f694, %f662;
	fma.rn.f32 	%f743, %f736, %f696, %f663;
	fma.rn.f32 	%f744, %f736, %f698, %f664;
	ld.shared.f32 	%f745, [%r43+216];
	fma.rn.f32 	%f746, %f745, %f684, %f666;
	fma.rn.f32 	%f747, %f745, %f686, %f667;
	fma.rn.f32 	%f748, %f745, %f688, %f668;
	fma.rn.f32 	%f749, %f745, %f690, %f669;
	fma.rn.f32 	%f750, %f745, %f692, %f670;
	fma.rn.f32 	%f751, %f745, %f694, %f671;
	fma.rn.f32 	%f752, %f745, %f696, %f672;
	fma.rn.f32 	%f753, %f745, %f698, %f673;
	ld.shared.f32 	%f754, [%r43+248];
	fma.rn.f32 	%f755, %f754, %f684, %f675;
	fma.rn.f32 	%f756, %f754, %f686, %f676;
	fma.rn.f32 	%f757, %f754, %f688, %f677;
	fma.rn.f32 	%f758, %f754, %f690, %f678;
	fma.rn.f32 	%f759, %f754, %f692, %f679;
	fma.rn.f32 	%f760, %f754, %f694, %f680;
	fma.rn.f32 	%f761, %f754, %f696, %f681;
	fma.rn.f32 	%f762, %f754, %f698, %f682;
	ld.shared.f32 	%f763, [%r43+28];
	ld.shared.f32 	%f764, [%r47+1792];
	fma.rn.f32 	%f906, %f763, %f764, %f685;
	ld.shared.f32 	%f765, [%r47+1796];
	fma.rn.f32 	%f905, %f763, %f765, %f687;
	ld.shared.f32 	%f766, [%r47+1800];
	fma.rn.f32 	%f904, %f763, %f766, %f689;
	ld.shared.f32 	%f767, [%r47+1804];
	fma.rn.f32 	%f903, %f763, %f767, %f691;
	ld.shared.f32 	%f768, [%r47+1808];
	fma.rn.f32 	%f902, %f763, %f768, %f693;
	ld.shared.f32 	%f769, [%r47+1812];
	fma.rn.f32 	%f901, %f763, %f769, %f695;
	ld.shared.f32 	%f770, [%r47+1816];
	fma.rn.f32 	%f900, %f763, %f770, %f697;
	ld.shared.f32 	%f771, [%r47+1820];
	fma.rn.f32 	%f899, %f763, %f771, %f699;
	ld.shared.f32 	%f772, [%r43+60];
	fma.rn.f32 	%f898, %f772, %f764, %f701;
	fma.rn.f32 	%f897, %f772, %f765, %f702;
	fma.rn.f32 	%f896, %f772, %f766, %f703;
	fma.rn.f32 	%f895, %f772, %f767, %f704;
	fma.rn.f32 	%f894, %f772, %f768, %f705;
	fma.rn.f32 	%f893, %f772, %f769, %f706;
	fma.rn.f32 	%f892, %f772, %f770, %f707;
	fma.rn.f32 	%f891, %f772, %f771, %f708;
	ld.shared.f32 	%f773, [%r43+92];
	fma.rn.f32 	%f890, %f773, %f764, %f710;
	fma.rn.f32 	%f889, %f773, %f765, %f711;
	fma.rn.f32 	%f888, %f773, %f766, %f712;
	fma.rn.f32 	%f887, %f773, %f767, %f713;
	fma.rn.f32 	%f886, %f773, %f768, %f714;
	fma.rn.f32 	%f885, %f773, %f769, %f715;
	fma.rn.f32 	%f884, %f773, %f770, %f716;
	fma.rn.f32 	%f883, %f773, %f771, %f717;
	ld.shared.f32 	%f774, [%r43+124];
	fma.rn.f32 	%f882, %f774, %f764, %f719;
	fma.rn.f32 	%f881, %f774, %f765, %f720;
	fma.rn.f32 	%f880, %f774, %f766, %f721;
	fma.rn.f32 	%f879, %f774, %f767, %f722;
	fma.rn.f32 	%f878, %f774, %f768, %f723;
	fma.rn.f32 	%f877, %f774, %f769, %f724;
	fma.rn.f32 	%f876, %f774, %f770, %f725;
	fma.rn.f32 	%f875, %f774, %f771, %f726;
	ld.shared.f32 	%f775, [%r43+156];
	fma.rn.f32 	%f874, %f775, %f764, %f728;
	fma.rn.f32 	%f873, %f775, %f765, %f729;
	fma.rn.f32 	%f872, %f775, %f766, %f730;
	fma.rn.f32 	%f871, %f775, %f767, %f731;
	fma.rn.f32 	%f870, %f775, %f768, %f732;
	fma.rn.f32 	%f869, %f775, %f769, %f733;
	fma.rn.f32 	%f868, %f775, %f770, %f734;
	fma.rn.f32 	%f867, %f775, %f771, %f735;
	ld.shared.f32 	%f776, [%r43+188];
	fma.rn.f32 	%f866, %f776, %f764, %f737;
	fma.rn.f32 	%f865, %f776, %f765, %f738;
	fma.rn.f32 	%f864, %f776, %f766, %f739;
	fma.rn.f32 	%f863, %f776, %f767, %f740;
	fma.rn.f32 	%f862, %f776, %f768, %f741;
	fma.rn.f32 	%f861, %f776, %f769, %f742;
	fma.rn.f32 	%f860, %f776, %f770, %f743;
	fma.rn.f32 	%f859, %f776, %f771, %f744;
	ld.shared.f32 	%f777, [%r43+220];
	fma.rn.f32 	%f858, %f777, %f764, %f746;
	fma.rn.f32 	%f857, %f777, %f765, %f747;
	fma.rn.f32 	%f856, %f777, %f766, %f748;
	fma.rn.f32 	%f855, %f777, %f767, %f749;
	fma.rn.f32 	%f854, %f777, %f768, %f750;
	fma.rn.f32 	%f853, %f777, %f769, %f751;
	fma.rn.f32 	%f852, %f777, %f770, %f752;
	fma.rn.f32 	%f851, %f777, %f771, %f753;
	ld.shared.f32 	%f778, [%r43+252];
	fma.rn.f32 	%f850, %f778, %f764, %f755;
	fma.rn.f32 	%f849, %f778, %f765, %f756;
	fma.rn.f32 	%f848, %f778, %f766, %f757;
	fma.rn.f32 	%f847, %f778, %f767, %f758;
	fma.rn.f32 	%f846, %f778, %f768, %f759;
	fma.rn.f32 	%f845, %f778, %f769, %f760;
	fma.rn.f32 	%f844, %f778, %f770, %f761;
	fma.rn.f32 	%f843, %f778, %f771, %f762;
	bar.sync 	0;
	add.s32 	%r65, %r65, 1;
	setp.eq.s32 	%p2, %r65, 0;
	add.s32 	%r64, %r64, 8;
	shl.b32 	%r48, %r61, 3;
	add.s32 	%r63, %r63, %r48;
	@%p2 bra 	$L__BB1_3;
	bra.uni 	$L__BB1_2;
$L__BB1_3:
	ld.param.u32 	%r62, [_Z8sgemm_V1PfS_S_iii_param_4];
	ld.param.u64 	%rd23, [_Z8sgemm_V1PfS_S_iii_param_2];
	cvta.to.global.u64 	%rd10, %rd23;
	mov.u32 	%r49, %tid.y;
	shl.b32 	%r50, %r49, 3;
	mov.u32 	%r51, %ctaid.y;
	shl.b32 	%r52, %r51, 6;
	add.s32 	%r53, %r52, %r50;
	mov.u32 	%r54, %tid.x;
	shl.b32 	%r55, %r54, 3;
	mov.u32 	%r56, %ctaid.x;
	shl.b32 	%r57, %r56, 6;
	add.s32 	%r58, %r57, %r55;
	mad.lo.s32 	%r59, %r53, %r62, %r58;
	mul.wide.s32 	%rd11, %r59, 4;
	add.s64 	%rd12, %rd10, %rd11;
	st.global.v4.f32 	[%rd12], {%f906, %f905, %f904, %f903};
	st.global.v4.f32 	[%rd12+16], {%f902, %f901, %f900, %f899};
	mul.wide.s32 	%rd13, %r62, 4;
	add.s64 	%rd14, %rd12, %rd13;
	st.global.v4.f32 	[%rd14], {%f898, %f897, %f896, %f895};
	st.global.v4.f32 	[%rd14+16], {%f894, %f893, %f892, %f891};
	add.s64 	%rd15, %rd14, %rd13;
	st.global.v4.f32 	[%rd15], {%f890, %f889, %f888, %f887};
	st.global.v4.f32 	[%rd15+16], {%f886, %f885, %f884, %f883};
	add.s64 	%rd16, %rd15, %rd13;
	st.global.v4.f32 	[%rd16], {%f882, %f881, %f880, %f879};
	st.global.v4.f32 	[%rd16+16], {%f878, %f877, %f876, %f875};
	add.s64 	%rd17, %rd16, %rd13;
	st.global.v4.f32 	[%rd17], {%f874, %f873, %f872, %f871};
	st.global.v4.f32 	[%rd17+16], {%f870, %f869, %f868, %f867};
	add.s64 	%rd18, %rd17, %rd13;
	st.global.v4.f32 	[%rd18], {%f866, %f865, %f864, %f863};
	st.global.v4.f32 	[%rd18+16], {%f862, %f861, %f860, %f859};
	add.s64 	%rd19, %rd18, %rd13;
	st.global.v4.f32 	[%rd19], {%f858, %f857, %f856, %f855};
	st.global.v4.f32 	[%rd19+16], {%f854, %f853, %f852, %f851};
	add.s64 	%rd20, %rd19, %rd13;
	st.global.v4.f32 	[%rd20], {%f850, %f849, %f848, %f847};
	st.global.v4.f32 	[%rd20+16], {%f846, %f845, %f844, %f843};
	ret;

}


// ===== COMPILED SASS (sm_100) =====

	.target	sm_100

	.elftype	@"ET_EXEC"


//--------------------- .note.nv.tkinfo           --------------------------
	.section	.note.nv.tkinfo,"",@"SHT_NOTE"
	.sectionflags	@"SHF_NOTE_NV_TKINFO"
	.tkinfo
        /*0018*/ 	.word	0x00000002
        /*0030*/ 	.string	""
        /*0030*/ 	.string	"ptxas"
        /*0030*/ 	.string	"Cuda compilation tools, release 13.0, V13.0.88"
        /*0030*/ 	.string	"Build cuda_13.0.r13.0/compiler.36424714_0"
        /*0030*/ 	.string	"-arch sm_100 -m 64 "



//--------------------- .note.nv.cuinfo           --------------------------
	.section	.note.nv.cuinfo,"",@"SHT_NOTE"
	.sectionflags	@"SHF_NOTE_NV_CUINFO"
        /*0018*/ 	.short	0x0002
        /*001a*/ 	.short	0x0064
        /*001c*/ 	.short	0x0082
	.zero		2


//--------------------- .nv.info                  --------------------------
	.section	.nv.info,"",@"SHT_CUDA_INFO"
	.align	4


	//----- nvinfo : EIATTR_REGCOUNT
	.align		4
        /*0000*/ 	.byte	0x04, 0x2f
        /*0002*/ 	.short	(.L_1 - .L_0)
	.align		4
.L_0:
        /*0004*/ 	.word	index@(_Z10naiveSgemmPfS_S_iii)
        /*0008*/ 	.word	0x00000020


	//----- nvinfo : EIATTR_FRAME_SIZE
	.align		4
.L_1:
        /*000c*/ 	.byte	0x04, 0x11
        /*000e*/ 	.short	(.L_3 - .L_2)
	.align		4
.L_2:
        /*0010*/ 	.word	index@(_Z10naiveSgemmPfS_S_iii)
        /*0014*/ 	.word	0x00000000


	//----- nvinfo : EIATTR_REGCOUNT
	.align		4
.L_3:
        /*0018*/ 	.byte	0x04, 0x2f
        /*001a*/ 	.short	(.L_5 - .L_4)
	.align		4
.L_4:
        /*001c*/ 	.word	index@(_Z8sgemm_V1PfS_S_iii)
        /*0020*/ 	.word	0x00000080


	//----- nvinfo : EIATTR_FRAME_SIZE
	.align		4
.L_5:
        /*0024*/ 	.byte	0x04, 0x11
        /*0026*/ 	.short	(.L_7 - .L_6)
	.align		4
.L_6:
        /*0028*/ 	.word	index@(_Z8sgemm_V1PfS_S_iii)
        /*002c*/ 	.word	0x00000000


	//----- nvinfo : EIATTR_MIN_STACK_SIZE
	.align		4
.L_7:
        /*0030*/ 	.byte	0x04, 0x12
        /*0032*/ 	.short	(.L_9 - .L_8)
	.align		4
.L_8:
        /*0034*/ 	.word	index@(_Z8sgemm_V1PfS_S_iii)
        /*0038*/ 	.word	0x00000000


	//----- nvinfo : EIATTR_MIN_STACK_SIZE
	.align		4
.L_9:
        /*003c*/ 	.byte	0x04, 0x12
        /*003e*/ 	.short	(.L_11 - .L_10)
	.align		4
.L_10:
        /*0040*/ 	.word	index@(_Z10naiveSgemmPfS_S_iii)
        /*0044*/ 	.word	0x00000000
.L_11:


//--------------------- .nv.compat                --------------------------
	.section	.nv.compat,"",@"SHT_CUDA_COMPAT_INFO"
	.align	4
        /*0000*/ 	.byte	0x02, 0x09, 0x00, 0x00, 0x02, 0x02, 0x01, 0x00, 0x02, 0x05, 0x05, 0x00, 0x03, 0x07, 0x01, 0x01
        /*0010*/ 	.byte	0x02, 0x03, 0x00, 0x00, 0x02, 0x06, 0x01, 0x00, 0x04, 0x0b, 0x08, 0x00, 0x09, 0x00, 0x00, 0x00
        /*0020*/ 	.byte	0x00, 0x00, 0x00, 0x00


//--------------------- .nv.info._Z8sgemm_V1PfS_S_iii --------------------------
	.section	.nv.info._Z8sgemm_V1PfS_S_iii,"",@"SHT_CUDA_INFO"
	.sectionflags	@""
	.align	4


	//----- nvinfo : EIATTR_CUDA_API_VERSION
	.align		4
        /*0000*/ 	.byte	0x04, 0x37
        /*0002*/ 	.short	(.L_13 - .L_12)
.L_12:
        /*0004*/ 	.word	0x00000082


	//----- nvinfo : EIATTR_KPARAM_INFO
	.align		4
.L_13:
        /*0008*/ 	.byte	0x04, 0x17
        /*000a*/ 	.short	(.L_15 - .L_14)
.L_14:
        /*000c*/ 	.word	0x00000000
        /*0010*/ 	.short	0x0005
        /*0012*/ 	.short	0x0020
        /*0014*/ 	.byte	0x00, 0xf0, 0x11, 0x00


	//----- nvinfo : EIATTR_KPARAM_INFO
	.align		4
.L_15:
        /*0018*/ 	.byte	0x04, 0x17
        /*001a*/ 	.short	(.L_17 - .L_16)
.L_16:
        /*001c*/ 	.word	0x00000000
        /*0020*/ 	.short	0x0004
        /*0022*/ 	.short	0x001c
        /*0024*/ 	.byte	0x00, 0xf0, 0x11, 0x00


	//----- nvinfo : EIATTR_KPARAM_INFO
	.align		4
.L_17:
        /*0028*/ 	.byte	0x04, 0x17
        /*002a*/ 	.short	(.L_19 - .L_18)
.L_18:
        /*002c*/ 	.word	0x00000000
        /*0030*/ 	.short	0x0003
        /*0032*/ 	.short	0x0018
        /*0034*/ 	.byte	0x00, 0xf0, 0x11, 0x00


	//----- nvinfo : EIATTR_KPARAM_INFO
	.align		4
.L_19:
        /*0038*/ 	.byte	0x04, 0x17
        /*003a*/ 	.short	(.L_21 - .L_20)
.L_20:
        /*003c*/ 	.word	0x00000000
        /*0040*/ 	.short	0x0002
        /*0042*/ 	.short	0x0010
        /*0044*/ 	.byte	0x00, 0xf5, 0x21, 0x00


	//----- nvinfo : EIATTR_KPARAM_INFO
	.align		4
.L_21:
        /*0048*/ 	.byte	0x04, 0x17
        /*004a*/ 	.short	(.L_23 - .L_22)
.L_22:
        /*004c*/ 	.word	0x00000000
        /*0050*/ 	.short	0x0001
        /*0052*/ 	.short	0x0008
        /*0054*/ 	.byte	0x00, 0xf5, 0x21, 0x00


	//----- nvinfo : EIATTR_KPARAM_INFO
	.align		4
.L_23:
        /*0058*/ 	.byte	0x04, 0x17
        /*005a*/ 	.short	(.L_25 - .L_24)
.L_24:
        /*005c*/ 	.word	0x00000000
        /*0060*/ 	.short	0x0000
        /*0062*/ 	.short	0x0000
        /*0064*/ 	.byte	0x00, 0xf5, 0x21, 0x00


	//----- nvinfo : EIATTR_SPARSE_MMA_MASK
	.align		4
.L_25:
        /*0068*/ 	.byte	0x03, 0x50
        /*006a*/ 	.short	0x0000


	//----- nvinfo : EIATTR_MAXREG_COUNT
	.align		4
        /*006c*/ 	.byte	0x03, 0x1b
        /*006e*/ 	.short	0x00ff


	//----- nvinfo : EIATTR_NUM_BARRIERS
	.align		4
        /*0070*/ 	.byte	0x02, 0x4c
        /*0072*/ 	.byte	0x01
	.zero		1


	//----- nvinfo : EIATTR_MERCURY_ISA_VERSION
	.align		4
        /*0074*/ 	.byte	0x03, 0x5f
        /*0076*/ 	.short	0x0101


	//----- nvinfo : EIATTR_VRC_CTA_INIT_COUNT
	.align		4
        /*0078*/ 	.byte	0x02, 0x4a
	.zero		1
	.zero		1


	//----- nvinfo : EIATTR_EXIT_INSTR_OFFSETS
	.align		4
        /*007c*/ 	.byte	0x04, 0x1c
        /*007e*/ 	.short	(.L_27 - .L_26)


	//   ....[0]....
.L_26:
        /*0080*/ 	.word	0x00002a00


	//----- nvinfo : EIATTR_CBANK_PARAM_SIZE
	.align		4
.L_27:
        /*0084*/ 	.byte	0x03, 0x19
        /*0086*/ 	.short	0x0024


	//----- nvinfo : EIATTR_PARAM_CBANK
	.align		4
        /*0088*/ 	.byte	0x04, 0x0a
        /*008a*/ 	.short	(.L_29 - .L_28)
	.align		4
.L_28:
        /*008c*/ 	.word	index@(.nv.constant0._Z8sgemm_V1PfS_S_iii)
        /*0090*/ 	.short	0x0380
        /*0092*/ 	.short	0x0024


	//----- nvinfo : EIATTR_SW_WAR
	.align		4
.L_29:
        /*0094*/ 	.byte	0x04, 0x36
        /*0096*/ 	.short	(.L_31 - .L_30)
.L_30:
        /*0098*/ 	.word	0x00000008
.L_31:


//--------------------- .nv.info._Z10naiveSgemmPfS_S_iii --------------------------
	.section	.nv.info._Z10naiveSgemmPfS_S_iii,"",@"SHT_CUDA_INFO"
	.sectionflags	@""
	.align	4


	//----- nvinfo : EIATTR_CUDA_API_VERSION
	.align		4
        /*0000*/ 	.byte	0x04, 0x37
        /*0002*/ 	.short	(.L_33 - .L_32)
.L_32:
        /*0004*/ 	.word	0x00000082


	//----- nvinfo : EIATTR_KPARAM_INFO
	.align		4
.L_33:
        /*0008*/ 	.byte	0x04, 0x17
        /*000a*/ 	.short	(.L_35 - .L_34)
.L_34:
        /*000c*/ 	.word	0x00000000
        /*0010*/ 	.short	0x0005
        /*0012*/ 	.short	0x0020
        /*0014*/ 	.byte	0x00, 0xf0, 0x11, 0x00


	//----- nvinfo : EIATTR_KPARAM_INFO
	.align		4
.L_35:
        /*0018*/ 	.byte	0x04, 0x17
        /*001a*/ 	.short	(.L_37 - .L_36)
.L_36:
        /*001c*/ 	.word	0x00000000
        /*0020*/ 	.short	0x0004
        /*0022*/ 	.short	0x001c
        /*0024*/ 	.byte	0x00, 0xf0, 0x11, 0x00


	//----- nvinfo : EIATTR_KPARAM_INFO
	.align		4
.L_37:
        /*0028*/ 	.byte	0x04, 0x17
        /*002a*/ 	.short	(.L_39 - .L_38)
.L_38:
        /*002c*/ 	.word	0x00000000
        /*0030*/ 	.short	0x0003
        /*0032*/ 	.short	0x0018
        /*0034*/ 	.byte	0x00, 0xf0, 0x11, 0x00


	//----- nvinfo : EIATTR_KPARAM_INFO
	.align		4
.L_39:
        /*0038*/ 	.byte	0x04, 0x17
        /*003a*/ 	.short	(.L_41 - .L_40)
.L_40:
        /*003c*/ 	.word	0x00000000
        /*0040*/ 	.short	0x0002
        /*0042*/ 	.short	0x0010
        /*0044*/ 	.byte	0x00, 0xf5, 0x21, 0x00


	//----- nvinfo : EIATTR_KPARAM_INFO
	.align		4
.L_41:
        /*0048*/ 	.byte	0x04, 0x17
        /*004a*/ 	.short	(.L_43 - .L_42)
.L_42:
        /*004c*/ 	.word	0x00000000
        /*0050*/ 	.short	0x0001
        /*0052*/ 	.short	0x0008
        /*0054*/ 	.byte	0x00, 0xf5, 0x21, 0x00


	//----- nvinfo : EIATTR_KPARAM_INFO
	.align		4
.L_43:
        /*0058*/ 	.byte	0x04, 0x17
        /*005a*/ 	.short	(.L_45 - .L_44)
.L_44:
        /*005c*/ 	.word	0x00000000
        /*0060*/ 	.short	0x0000
        /*0062*/ 	.short	0x0000
        /*0064*/ 	.byte	0x00, 0xf5, 0x21, 0x00


	//----- nvinfo : EIATTR_SPARSE_MMA_MASK
	.align		4
.L_45:
        /*0068*/ 	.byte	0x03, 0x50
        /*006a*/ 	.short	0x0000


	//----- nvinfo : EIATTR_MAXREG_COUNT
	.align		4
        /*006c*/ 	.byte	0x03, 0x1b
        /*006e*/ 	.short	0x00ff


	//----- nvinfo : EIATTR_MERCURY_ISA_VERSION
	.align		4
        /*0070*/ 	.byte	0x03, 0x5f
        /*0072*/ 	.short	0x0101


	//----- nvinfo : EIATTR_VRC_CTA_INIT_COUNT
	.align		4
        /*0074*/ 	.byte	0x02, 0x4a
	.zero		1
	.zero		1


	//----- nvinfo : EIATTR_EXIT_INSTR_OFFSETS
	.align		4
        /*0078*/ 	.byte	0x04, 0x1c
        /*007a*/ 	.short	(.L_47 - .L_46)


	//   ....[0]....
.L_46:
        /*007c*/ 	.word	0x000000c0


	//   ....[1]....
        /*0080*/ 	.word	0x000008e0


	//----- nvinfo : EIATTR_CBANK_PARAM_SIZE
	.align		4
.L_47:
        /*0084*/ 	.byte	0x03, 0x19
        /*0086*/ 	.short	0x0024


	//----- nvinfo : EIATTR_PARAM_CBANK
	.align		4
        /*0088*/ 	.byte	0x04, 0x0a
        /*008a*/ 	.short	(.L_49 - .L_48)
	.align		4
.L_48:
        /*008c*/ 	.word	index@(.nv.constant0._Z10naiveSgemmPfS_S_iii)
        /*0090*/ 	.short	0x0380
        /*0092*/ 	.short	0x0024


	//----- nvinfo : EIATTR_SW_WAR
	.align		4
.L_49:
        /*0094*/ 	.byte	0x04, 0x36
        /*0096*/ 	.short	(.L_51 - .L_50)
.L_50:
        /*0098*/ 	.word	0x00000008
.L_51:


//--------------------- .nv.callgraph             --------------------------
	.section	.nv.callgraph,"",@"SHT_CUDA_CALLGRAPH"
	.align	4
	.sectionentsize	8
	.align		4
        /*0000*/ 	.word	0x00000000
	.align		4
        /*0004*/ 	.word	0xffffffff
	.align		4
        /*0008*/ 	.word	0x00000000
	.align		4
        /*000c*/ 	.word	0xfffffffe
	.align		4
        /*0010*/ 	.word	0x00000000
	.align		4
        /*0014*/ 	.word	0xfffffffd
	.align		4
        /*0018*/ 	.word	0x00000000
	.align		4
        /*001c*/ 	.word	0xfffffffc


//--------------------- .text._Z8sgemm_V1PfS_S_iii --------------------------
	.section	.text._Z8sgemm_V1PfS_S_iii,"ax",@progbits
	.align	128
        .global         _Z8sgemm_V1PfS_S_iii
        .type           _Z8sgemm_V1PfS_S_iii,@function
        .size           _Z8sgemm_V1PfS_S_iii,(.L_x_8 - _Z8sgemm_V1PfS_S_iii)
        .other          _Z8sgemm_V1PfS_S_iii,@"STO_CUDA_ENTRY STV_DEFAULT"
_Z8sgemm_V1PfS_S_iii:
.text._Z8sgemm_V1PfS_S_iii:
[----:B------:R-:W-:Y:S01]  /*0000*/  LDC R1, c[0x0][0x37c] ;  /* 0x0000df00ff017b82 */ /* 0x000fe20000000800 */
[----:B------:R-:W0:Y:S01]  /*0010*/  LDCU UR9, c[0x0][0x3a0] ;  /* 0x00007400ff0977ac */ /* 0x000e220008000800 */
[----:B------:R-:W1:Y:S01]  /*0020*/  S2R R0, SR_TID.X ;  /* 0x0000000000007919 */ /* 0x000e620000002100 */
[----:B------:R-:W-:Y:S02]  /*0030*/  CS2R R70, SRZ ;  /* 0x0000000000467805 */ /* 0x000fe4000001ff00 */
[----:B------:R-:W-:Y:S02]  /*0040*/  CS2R R68, SRZ ;  /* 0x0000000000447805 */ /* 0x000fe4000001ff00 */
[----:B------:R-:W-:Y:S01]  /*0050*/  CS2R R66, SRZ ;  /* 0x0000000000427805 */ /* 0x000fe2000001ff00 */
[----:B------:R-:W2:Y:S01]  /*0060*/  S2R R3, SR_TID.Y ;  /* 0x0000000000037919 */ /* 0x000ea20000002200 */
[----:B------:R-:W-:Y:S02]  /*0070*/  CS2R R64, SRZ ;  /* 0x0000000000407805 */ /* 0x000fe4000001ff00 */
[----:B------:R-:W-:-:S02]  /*0080*/  CS2R R62, SRZ ;  /* 0x00000000003e7805 */ /* 0x000fc4000001ff00 */
[----:B------:R-:W-:Y:S02]  /*0090*/  CS2R R60, SRZ ;  /* 0x00000000003c7805 */ /* 0x000fe4000001ff00 */
[----:B------:R-:W-:Y:S02]  /*00a0*/  CS2R R58, SRZ ;  /* 0x00000000003a7805 */ /* 0x000fe4000001ff00 */
[----:B------:R-:W-:Y:S02]  /*00b0*/  CS2R R56, SRZ ;  /* 0x0000000000387805 */ /* 0x000fe4000001ff00 */
[----:B------:R-:W-:Y:S02]  /*00c0*/  CS2R R54, SRZ ;  /* 0x0000000000367805 */ /* 0x000fe4000001ff00 */
[----:B------:R-:W-:Y:S02]  /*00d0*/  CS2R R52, SRZ ;  /* 0x0000000000347805 */ /* 0x000fe4000001ff00 */
[----:B------:R-:W-:-:S02]  /*00e0*/  CS2R R50, SRZ ;  /* 0x0000000000327805 */ /* 0x000fc4000001ff00 */
[----:B------:R-:W-:Y:S02]  /*00f0*/  CS2R R48, SRZ ;  /* 0x0000000000307805 */ /* 0x000fe4000001ff00 */
[----:B------:R-:W-:Y:S02]  /*0100*/  CS2R R46, SRZ ;  /* 0x00000000002e7805 */ /* 0x000fe4000001ff00 */
[----:B------:R-:W-:Y:S02]  /*0110*/  CS2R R44, SRZ ;  /* 0x00000000002c7805 */ /* 0x000fe4000001ff00 */
[----:B------:R-:W-:Y:S01]  /*0120*/  CS2R R42, SRZ ;  /* 0x00000000002a7805 */ /* 0x000fe2000001ff00 */
[----:B0-----:R-:W-:Y:S01]  /*0130*/  UISETP.GE.AND UP0, UPT, UR9, 0x1, UPT ;  /* 0x000000010900788c */ /* 0x001fe2000bf06270 */
        /* <DEDUP_REMOVED lines=16> */
[----:B------:R-:W-:Y:S01]  /*0240*/  CS2R R8, SRZ ;  /* 0x0000000000087805 */ /* 0x000fe2000001ff00 */
[----:B------:R-:W0:Y:S01]  /*0250*/  LDCU.64 UR10, c[0x0][0x358] ;  /* 0x00006b00ff0a77ac */ /* 0x000e220008000a00 */
[----:B-12---:R-:W-:Y:S05]  /*0260*/  BRA.U !UP0, `(.L_x_0) ;  /* 0x0000002508607547 */ /* 0x006fea000b800000 */
[----:B------:R-:W1:Y:S01]  /*0270*/  S2UR UR8, SR_CgaCtaId ;  /* 0x00000000000879c3 */ /* 0x000e620000008800 */
[----:B------:R-:W2:Y:S01]  /*0280*/  S2R R5, SR_CTAID.Y ;  /* 0x0000000000057919 */ /* 0x000ea20000002600 */
[----:B------:R-:W3:Y:S01]  /*0290*/  LDCU UR7, c[0x0][0x360] ;  /* 0x00006c00ff0777ac */ /* 0x000ee20008000800 */
[----:B------:R-:W-:Y:S01]  /*02a0*/  UMOV UR6, 0x400 ;  /* 0x0000040000067882 */ /* 0x000fe20000000000 */
[----:B------:R-:W-:-:S04]  /*02b0*/  UIADD3 UR5, UPT, UPT, UR9, 0x7, URZ ;  /* 0x0000000709057890 */ /* 0x000fc8000fffe0ff */
[----:B------:R-:W4:Y:S01]  /*02c0*/  S2UR UR4, SR_CTAID.X ;  /* 0x00000000000479c3 */ /* 0x000f220000002500 */
[----:B------:R-:W-:-:S04]  /*02d0*/  USHF.R.U32.HI UR5, URZ, 0x3, UR5 ;  /* 0x00000003ff057899 */ /* 0x000fc80008011605 */
[----:B------:R-:W-:-:S03]  /*02e0*/  UIADD3 UR5, UPT, UPT, -UR5, URZ, URZ ;  /* 0x000000ff05057290 */ /* 0x000fc6000fffe1ff */
[----:B------:R-:W5:Y:S01]  /*02f0*/  LDC R73, c[0x0][0x39c] ;  /* 0x0000e700ff497b82 */ /* 0x000f620000000800 */
[----:B---3--:R-:W-:Y:S01]  /*0300*/  IMAD R0, R3, UR7, R0 ;  /* 0x0000000703007c24 */ /* 0x008fe2000f8e0200 */
[----:B------:R-:W-:Y:S02]  /*0310*/  UIADD3 UR7, UPT, UPT, UR6, 0x800, URZ ;  /* 0x0000080006077890 */ /* 0x000fe4000fffe0ff */
[----:B-1----:R-:W-:Y:S02]  /*0320*/  ULEA UR6, UR8, UR6, 0x18 ;  /* 0x0000000608067291 */ /* 0x002fe4000f8ec0ff */
[--C-:B------:R-:W-:Y:S01]  /*0330*/  SHF.R.U32.HI R4, RZ, 0x5, R0.reuse ;  /* 0x00000005ff047819 */ /* 0x100fe20000011600 */
[----:B------:R-:W-:Y:S01]  /*0340*/  ULEA UR7, UR8, UR7, 0x18 ;  /* 0x0000000708077291 */ /* 0x000fe2000f8ec0ff */
[----:B------:R-:W-:Y:S02]  /*0350*/  SHF.L.U32 R3, R0, 0x2, RZ ;  /* 0x0000000200037819 */ /* 0x000fe400000006ff */
[----:B------:R-:W-:-:S02]  /*0360*/  SHF.R.U32.HI R2, RZ, 0x1, R0 ;  /* 0x00000001ff027819 */ /* 0x000fc40000011600 */
[----:B------:R-:W-:Y:S01]  /*0370*/  SHF.L.U32 R0, R0, 0x4, RZ ;  /* 0x0000000400007819 */ /* 0x000fe200000006ff */
[----:B----4-:R-:W-:Y:S01]  /*0380*/  USHF.L.U32 UR4, UR4, 0x6, URZ ;  /* 0x0000000604047899 */ /* 0x010fe200080006ff */
[----:B------:R-:W-:Y:S02]  /*0390*/  LEA R100, R4, UR7, 0x8 ;  /* 0x0000000704647c11 */ /* 0x000fe4000f8e40ff */
[----:B------:R-:W-:Y:S02]  /*03a0*/  LOP3.LUT R71, R0, 0x1f0, RZ, 0xc0, !PT ;  /* 0x000001f000477812 */ /* 0x000fe400078ec0ff */
[----:B--2---:R-:W-:Y:S02]  /*03b0*/  LEA R5, R5, R2, 0x6 ;  /* 0x0000000205057211 */ /* 0x004fe400078e30ff */
[----:B------:R-:W-:Y:S01]  /*03c0*/  LOP3.LUT R6, R3, 0x4, RZ, 0xc0, !PT ;  /* 0x0000000403067812 */ /* 0x000fe200078ec0ff */
[----:B-----5:R-:W-:Y:S01]  /*03d0*/  IMAD R73, R4, R73, UR4 ;  /* 0x0000000404497e24 */ /* 0x020fe2000f8e0249 */
[----:B------:R-:W-:-:S02]  /*03e0*/  LEA R7, R2, UR6, 0x5 ;  /* 0x0000000602077c11 */ /* 0x000fc4000f8e28ff */
[----:B------:R-:W-:Y:S01]  /*03f0*/  LOP3.LUT R4, R0, 0x10, RZ, 0xc0, !PT ;  /* 0x0000001000047812 */ /* 0x000fe200078ec0ff */
[----:B------:R-:W-:Y:S01]  /*0400*/  IMAD R6, R5, UR9, R6 ;  /* 0x0000000905067c24 */ /* 0x000fe2000f8e0206 */
[----:B------:R-:W-:Y:S02]  /*0410*/  LOP3.LUT R2, R3, 0x7c, RZ, 0xc0, !PT ;  /* 0x0000007c03027812 */ /* 0x000fe400078ec0ff */
[----:B------:R-:W-:Y:S01]  /*0420*/  IADD3 R100, PT, PT, R100, R71, RZ ;  /* 0x0000004764647210 */ /* 0x000fe20007ffe0ff */
[----:B------:R-:W-:Y:S01]  /*0430*/  HFMA2 R71, -RZ, RZ, 0, 0 ;  /* 0x00000000ff477431 */ /* 0x000fe200000001ff */
[----:B------:R-:W-:Y:S02]  /*0440*/  IADD3 R7, PT, PT, R7, R4, RZ ;  /* 0x0000000407077210 */ /* 0x000fe40007ffe0ff */
[----:B------:R-:W-:-:S07]  /*0450*/  IADD3 R2, PT, PT, R2, R73, RZ ;  /* 0x0000004902027210 */ /* 0x000fce0007ffe0ff */
.L_x_1:
[----:B------:R-:W1:Y:S08]  /*0460*/  LDC.64 R72, c[0x0][0x380] ;  /* 0x0000e000ff487b82 */ /* 0x000e700000000a00 */
[----:B------:R-:W2:Y:S01]  /*0470*/  LDC.64 R74, c[0x0][0x388] ;  /* 0x0000e200ff4a7b82 */ /* 0x000ea20000000a00 */
[----:B-1----:R-:W-:-:S05]  /*0480*/  IMAD.WIDE R72, R6, 0x4, R72 ;  /* 0x0000000406487825 */ /* 0x002fca00078e0248 */
[----:B0-----:R-:W3:Y:S01]  /*0490*/  LDG.E.128.CONSTANT R104, desc[UR10][R72.64] ;  /* 0x0000000a48687981 */ /* 0x001ee2000c1e9d00 */
[----:B--2---:R-:W-:-:S05]  /*04a0*/  IMAD.WIDE R74, R2, 0x4, R74 ;  /* 0x00000004024a7825 */ /* 0x004fca00078e024a */
[----:B------:R-:W2:Y:S01]  /*04b0*/  LDG.E.128.CONSTANT R108, desc[UR10][R74.64] ;  /* 0x0000000a4a6c7981 */ /* 0x000ea2000c1e9d00 */
[----:B------:R-:W0:Y:S01]  /*04c0*/  S2UR UR6, SR_CgaCtaId ;  /* 0x00000000000679c3 */ /* 0x000e220000008800 */
[----:B------:R-:W1:Y:S01]  /*04d0*/  S2R R3, SR_TID.Y ;  /* 0x0000000000037919 */ /* 0x000e620000002200 */
[----:B------:R-:W4:Y:S01]  /*04e0*/  S2R R0, SR_TID.X ;  /* 0x0000000000007919 */ /* 0x000f220000002100 */
[----:B------:R-:W-:Y:S02]  /*04f0*/  UMOV UR4, 0x400 ;  /* 0x0000040000047882 */ /* 0x000fe40000000000 */
[----:B------:R-:W-:Y:S02]  /*0500*/  UIADD3 UR7, UPT, UPT, UR4, 0x800, URZ ;  /* 0x0000080004077890 */ /* 0x000fe4000fffe0ff */
[----:B0-----:R-:W-:Y:S02]  /*0510*/  ULEA UR4, UR6, UR4, 0x18 ;  /* 0x0000000406047291 */ /* 0x001fe4000f8ec0ff */
[----:B------:R-:W-:-:S04]  /*0520*/  ULEA UR7, UR6, UR7, 0x18 ;  /* 0x0000000706077291 */ /* 0x000fc8000f8ec0ff */
[----:B-1----:R-:W-:Y:S02]  /*0530*/  LEA R5, R3, UR4, 0x8 ;  /* 0x0000000403057c11 */ /* 0x002fe4000f8e40ff */
[----:B----4-:R-:W-:Y:S01]  /*0540*/  LEA R4, R0, UR7, 0x5 ;  /* 0x0000000700047c11 */ /* 0x010fe2000f8e28ff */
[----:B---3--:R-:W-:Y:S04]  /*0550*/  STS.128 [R7], R104 ;  /* 0x0000006807007388 */ /* 0x008fe80000000c00 */
[----:B--2---:R-:W-:Y:S01]  /*0560*/  STS.128 [R100], R108 ;  /* 0x0000006c64007388 */ /* 0x004fe20000000c00 */
[----:B------:R-:W-:Y:S06]  /*0570*/  BAR.SYNC.DEFER_BLOCKING 0x0 ;  /* 0x0000000000007b1d */ /* 0x000fec0000010000 */
[----:B------:R-:W-:Y:S04]  /*0580*/  LDS.128 R72, [R5] ;  /* 0x0000000005487984 */ /* 0x000fe80000000c00 */
[----:B------:R-:W0:Y:S04]  /*0590*/  LDS.128 R76, [R4] ;  /* 0x00000000044c7984 */ /* 0x000e280000000c00 */
[----:B------:R-:W1:Y:S04]  /*05a0*/  LDS.128 R80, [R4+0x10] ;  /* 0x0000100004507984 */ /* 0x000e680000000c00 */
[----:B------:R-:W2:Y:S04]  /*05b0*/  LDS.128 R92, [R4+0x110] ;  /* 0x00011000045c7984 */ /* 0x000ea80000000c00 */
[----:B------:R-:W3:Y:S04]  /*05c0*/  LDS.128 R84, [R5+0x20] ;  /* 0x0000200005547984 */ /* 0x000ee80000000c00 */
[----:B------:R-:W4:Y:S04]  /*05d0*/  LDS.128 R88, [R4+0x100] ;  /* 0x0001000004587984 */ /* 0x000f280000000c00 */
[----:B------:R-:W5:Y:S01]  /*05e0*/  LDS.128 R96, [R5+0x40] ;  /* 0x0000400005607984 */ /* 0x000f620000000c00 */
[C---:B0-----:R-:W-:Y:S01]  /*05f0*/  FFMA R101, R72.reuse, R76, R8 ;  /* 0x0000004c48657223 */ /* 0x041fe20000000008 */
[C---:B------:R-:W-:Y:S01]  /*0600*/  FFMA R102, R72.reuse, R77, R9 ;  /* 0x0000004d48667223 */ /* 0x040fe20000000009 */
[C---:B------:R-:W-:Y:S01]  /*0610*/  FFMA R115, R72.reuse, R78, R10 ;  /* 0x0000004e48737223 */ /* 0x040fe2000000000a */
[----:B------:R-:W-:-:S02]  /*0620*/  FFMA R104, R72, R79, R11 ;  /* 0x0000004f48687223 */ /* 0x000fc4000000000b */
[----:B------:R-:W0:Y:S01]  /*0630*/  LDS.128 R8, [R5+0x60] ;  /* 0x0000600005087984 */ /* 0x000e220000000c00 */
[C---:B-1----:R-:W-:Y:S01]  /*0640*/  FFMA R103, R72.reuse, R80, R12 ;  /* 0x0000005048677223 */ /* 0x042fe2000000000c */
[C---:B------:R-:W-:Y:S01]  /*0650*/  FFMA R12, R72.reuse, R81, R13 ;  /* 0x00000051480c7223 */ /* 0x040fe2000000000d */
[C---:B------:R-:W-:Y:S01]  /*0660*/  FFMA R107, R72.reuse, R82, R14 ;  /* 0x00000052486b7223 */ /* 0x040fe2000000000e */
[----:B------:R-:W-:Y:S02]  /*0670*/  FFMA R72, R72, R83, R15 ;  /* 0x0000005348487223 */ /* 0x000fe4000000000f */
[C---:B--2---:R-:W-:Y:S02]  /*0680*/  FFMA R105, R73.reuse, R93, R12 ;  /* 0x0000005d49697223 */ /* 0x044fe4000000000c */
[----:B------:R-:W1:Y:S01]  /*0690*/  LDS.128 R12, [R5+0x80] ;  /* 0x00008000050c7984 */ /* 0x000e620000000c00 */
[----:B---3--:R-:W-:Y:S01]  /*06a0*/  FFMA R106, R84, R77, R17 ;  /* 0x0000004d546a7223 */ /* 0x008fe20000000011 */
[----:B------:R-:W-:Y:S01]  /*06b0*/  FFMA R117, R76, R84, R16 ;  /* 0x000000544c757223 */ /* 0x000fe20000000010 */
[----:B------:R-:W-:Y:S01]  /*06c0*/  FFMA R119, R84, R78, R18 ;  /* 0x0000004e54777223 */ /* 0x000fe20000000012 */
[----:B------:R-:W-:Y:S01]  /*06d0*/  FFMA R17, R80, R84, R20 ;  /* 0x0000005450117223 */ /* 0x000fe20000000014 */
[C---:B------:R-:W-:Y:S01]  /*06e0*/  FFMA R16, R84.reuse, R79, R19 ;  /* 0x0000004f54107223 */ /* 0x040fe20000000013 */
[C---:B------:R-:W-:Y:S01]  /*06f0*/  FFMA R18, R84.reuse, R81, R21 ;  /* 0x0000005154127223 */ /* 0x040fe20000000015 */
[----:B------:R-:W-:Y:S01]  /*0700*/  FFMA R20, R84, R83, R23 ;  /* 0x0000005354147223 */ /* 0x000fe20000000017 */
[----:B----4-:R-:W-:Y:S01]  /*0710*/  FFMA R111, R88, R73, R101 ;  /* 0x00000049586f7223 */ /* 0x010fe20000000065 */
[----:B------:R-:W-:Y:S01]  /*0720*/  FFMA R109, R84, R82, R22 ;  /* 0x00000052546d7223 */ /* 0x000fe20000000016 */
[C---:B------:R-:W-:Y:S01]  /*0730*/  FFMA R101, R73.reuse, R91, R104 ;  /* 0x0000005b49657223 */ /* 0x040fe20000000068 */
[C---:B------:R-:W-:Y:S01]  /*0740*/  FFMA R113, R73.reuse, R89, R102 ;  /* 0x0000005949717223 */ /* 0x040fe20000000066 */
[C---:B------:R-:W-:Y:S01]  /*0750*/  FFMA R115, R73.reuse, R90, R115 ;  /* 0x0000005a49737223 */ /* 0x040fe20000000073 */
[----:B------:R-:W-:Y:S01]  /*0760*/  FFMA R103, R92, R73, R103 ;  /* 0x000000495c677223 */ /* 0x000fe20000000067 */
[C---:B------:R-:W-:Y:S01]  /*0770*/  FFMA R107, R73.reuse, R94, R107 ;  /* 0x0000005e496b7223 */ /* 0x040fe2000000006b */
[----:B------:R-:W-:Y:S01]  /*0780*/  FFMA R72, R73, R95, R72 ;  /* 0x0000005f49487223 */ /* 0x000fe20000000048 */
[-C--:B------:R-:W-:Y:S01]  /*0790*/  FFMA R104, R95, R85.reuse, R20 ;  /* 0x000000555f687223 */ /* 0x080fe20000000014 */
[----:B-----5:R-:W-:Y:S01]  /*07a0*/  FFMA R21, R76, R96, R24 ;  /* 0x000000604c157223 */ /* 0x020fe20000000018 */
[-C--:B------:R-:W-:Y:S01]  /*07b0*/  FFMA R84, R91, R85.reuse, R16 ;  /* 0x000000555b547223 */ /* 0x080fe20000000010 */
[-C--:B------:R-:W-:Y:S01]  /*07c0*/  FFMA R73, R92, R85.reuse, R17 ;  /* 0x000000555c497223 */ /* 0x080fe20000000011 */
[----:B------:R-:W-:Y:S01]  /*07d0*/  FFMA R102, R93, R85, R18 ;  /* 0x000000555d667223 */ /* 0x000fe20000000012 */
[C---:B------:R-:W-:Y:S01]  /*07e0*/  FFMA R20, R96.reuse, R77, R25 ;  /* 0x0000004d60147223 */ /* 0x040fe20000000019 */
[C---:B------:R-:W-:Y:S01]  /*07f0*/  FFMA R23, R96.reuse, R78, R26 ;  /* 0x0000004e60177223 */ /* 0x040fe2000000001a */
[C---:B------:R-:W-:Y:S01]  /*0800*/  FFMA R22, R96.reuse, R79, R27 ;  /* 0x0000004f60167223 */ /* 0x040fe2000000001b */
[----:B------:R-:W-:Y:S01]  /*0810*/  FFMA R24, R96, R81, R29 ;  /* 0x0000005160187223 */ /* 0x000fe2000000001d */
[----:B------:R-:W2:Y:S01]  /*0820*/  LDS.128 R16, [R5+0xa0] ;  /* 0x0000a00005107984 */ /* 0x000ea20000000c00 */
[-C--:B------:R-:W-:Y:S01]  /*0830*/  FFMA R117, R88, R85.reuse, R117 ;  /* 0x0000005558757223 */ /* 0x080fe20000000075 */
[-C--:B------:R-:W-:Y:S01]  /*0840*/  FFMA R106, R89, R85.reuse, R106 ;  /* 0x00000055596a7223 */ /* 0x080fe2000000006a */
[-C--:B------:R-:W-:Y:S01]  /*0850*/  FFMA R119, R90, R85.reuse, R119 ;  /* 0x000000555a777223 */ /* 0x080fe20000000077 */
[----:B------:R-:W-:Y:S01]  /*0860*/  FFMA R109, R94, R85, R109 ;  /* 0x000000555e6d7223 */ /* 0x000fe2000000006d */
[----:B------:R-:W-:Y:S01]  /*0870*/  FFMA R123, R80, R96, R28 ;  /* 0x00000060507b7223 */ /* 0x000fe2000000001c */
[C---:B------:R-:W-:Y:S01]  /*0880*/  FFMA R85, R96.reuse, R82, R30 ;  /* 0x0000005260557223 */ /* 0x040fe2000000001e */
[----:B------:R-:W-:Y:S01]  /*0890*/  FFMA R108, R96, R83, R31 ;  /* 0x00000053606c7223 */ /* 0x000fe2000000001f */
[-C--:B------:R-:W-:Y:S01]  /*08a0*/  FFMA R96, R93, R97.reuse, R24 ;  /* 0x000000615d607223 */ /* 0x080fe20000000018 */
[-C--:B------:R-:W-:Y:S01]  /*08b0*/  FFMA R30, R88, R97.reuse, R21 ;  /* 0x00000061581e7223 */ /* 0x080fe20000000015 */
[-C--:B------:R-:W-:Y:S01]  /*08c0*/  FFMA R31, R89, R97.reuse, R20 ;  /* 0x00000061591f7223 */ /* 0x080fe20000000014 */
[-C--:B------:R-:W-:Y:S01]  /*08d0*/  FFMA R29, R90, R97.reuse, R23 ;  /* 0x000000615a1d7223 */ /* 0x080fe20000000017 */
[----:B------:R-:W-:Y:S01]  /*08e0*/  FFMA R121, R91, R97, R22 ;  /* 0x000000615b797223 */ /* 0x000fe20000000016 */
[----:B0-----:R-:W-:Y:S01]  /*08f0*/  FFMA R25, R76, R8, R32 ;  /* 0x000000084c197223 */ /* 0x001fe20000000020 */
[C---:B------:R-:W-:Y:S01]  /*0900*/  FFMA R27, R8.reuse, R78, R34 ;  /* 0x0000004e081b7223 */ /* 0x040fe20000000022 */
[----:B------:R-:W-:Y:S01]  /*0910*/  FFMA R24, R8, R79, R35 ;  /* 0x0000004f08187223 */ /* 0x000fe20000000023 */
[----:B------:R-:W0:Y:S01]  /*0920*/  LDS.128 R20, [R5+0xc0] ;  /* 0x0000c00005147984 */ /* 0x000e220000000c00 */
[-C--:B------:R-:W-:Y:S01]  /*0930*/  FFMA R123, R92, R97.reuse, R123 ;  /* 0x000000615c7b7223 */ /* 0x080fe2000000007b */
[-C--:B------:R-:W-:Y:S01]  /*0940*/  FFMA R85, R94, R97.reuse, R85 ;  /* 0x000000615e557223 */ /* 0x080fe20000000055 */
[----:B------:R-:W-:Y:S01]  /*0950*/  FFMA R108, R95, R97, R108 ;  /* 0x000000615f6c7223 */ /* 0x000fe2000000006c */
[----:B------:R-:W-:Y:S01]  /*0960*/  FFMA R124, R8, R77, R33 ;  /* 0x0000004d087c7223 */ /* 0x000fe20000000021 */
[----:B------:R-:W-:Y:S01]  /*0970*/  FFMA R33, R80, R8, R36 ;  /* 0x0000000850217223 */ /* 0x000fe20000000024 */
[C---:B------:R-:W-:Y:S01]  /*0980*/  FFMA R122, R8.reuse, R81, R37 ;  /* 0x00000051087a7223 */ /* 0x040fe20000000025 */
[C---:B------:R-:W-:Y:S01]  /*0990*/  FFMA R97, R8.reuse, R82, R38 ;  /* 0x0000005208617223 */ /* 0x040fe20000000026 */
[----:B------:R-:W-:Y:S01]  /*09a0*/  FFMA R8, R8, R83, R39 ;  /* 0x0000005308087223 */ /* 0x000fe20000000027 */
[-C--:B------:R-:W-:Y:S01]  /*09b0*/  FFMA R112, R88, R9.reuse, R25 ;  /* 0x0000000958707223 */ /* 0x080fe20000000019 */
[-C--:B------:R-:W-:Y:S01]  /*09c0*/  FFMA R28, R90, R9.reuse, R27 ;  /* 0x000000095a1c7223 */ /* 0x080fe2000000001b */
[----:B------:R-:W-:-:S02]  /*09d0*/  FFMA R125, R91, R9, R24 ;  /* 0x000000095b7d7223 */ /* 0x000fc40000000018 */
[----:B------:R-:W3:Y:S01]  /*09e0*/  LDS.128 R24, [R5+0xe0] ;  /* 0x0000e00005187984 */ /* 0x000ee20000000c00 */
[-C--:B------:R-:W-:Y:S01]  /*09f0*/  FFMA R124, R89, R9.reuse, R124 ;  /* 0x00000009597c7223 */ /* 0x080fe2000000007c */
[-C--:B------:R-:W-:Y:S01]  /*0a00*/  FFMA R110, R92, R9.reuse, R33 ;  /* 0x000000095c6e7223 */ /* 0x080fe20000000021 */
[-C--:B------:R-:W-:Y:S01]  /*0a10*/  FFMA R122, R93, R9.reuse, R122 ;  /* 0x000000095d7a7223 */ /* 0x080fe2000000007a */
[-C--:B------:R-:W-:Y:S01]  /*0a20*/  FFMA R97, R94, R9.reuse, R97 ;  /* 0x000000095e617223 */ /* 0x080fe20000000061 */
[----:B------:R-:W-:Y:S01]  /*0a30*/  FFMA R8, R95, R9, R8 ;  /* 0x000000095f087223 */ /* 0x000fe20000000008 */
[----:B-1----:R-:W-:Y:S01]  /*0a40*/  FFMA R9, R76, R12, R40 ;  /* 0x0000000c4c097223 */ /* 0x002fe20000000028 */
[C---:B------:R-:W-:Y:S01]  /*0a50*/  FFMA R32, R12.reuse, R77, R41 ;  /* 0x0000004d0c207223 */ /* 0x040fe20000000029 */
[C---:B------:R-:W-:Y:S01]  /*0a60*/  FFMA R33, R12.reuse, R78, R42 ;  /* 0x0000004e0c217223 */ /* 0x040fe2000000002a */
[C---:B------:R-:W-:Y:S01]  /*0a70*/  FFMA R34, R12.reuse, R79, R43 ;  /* 0x0000004f0c227223 */ /* 0x040fe2000000002b */
        /* <DEDUP_REMOVED lines=8> */
[----:B------:R-:W-:-:S02]  /*0b00*/  FFMA R9, R94, R13, R35 ;  /* 0x0000000d5e097223 */ /* 0x000fc40000000023 */
[----:B------:R-:W1:Y:S01]  /*0b10*/  LDS.128 R32, [R4+0x200] ;  /* 0x0002000004207984 */ /* 0x000e620000000c00 */
[----:B--2---:R-:W-:Y:S01]  /*0b20*/  FFMA R36, R16, R77, R49 ;  /* 0x0000004d10247223 */ /* 0x004fe20000000031 */
[-C--:B------:R-:W-:Y:S01]  /*0b30*/  FFMA R41, R92, R13.reuse, R41 ;  /* 0x0000000d5c297223 */ /* 0x080fe20000000029 */
[-C--:B------:R-:W-:Y:S01]  /*0b40*/  FFMA R120, R93, R13.reuse, R120 ;  /* 0x0000000d5d787223 */ /* 0x080fe20000000078 */
[----:B------:R-:W-:Y:S01]  /*0b50*/  FFMA R114, R95, R13, R114 ;  /* 0x0000000d5f727223 */ /* 0x000fe20000000072 */
[----:B------:R-:W-:Y:S01]  /*0b60*/  FFMA R13, R76, R16, R48 ;  /* 0x000000104c0d7223 */ /* 0x000fe20000000030 */
[C---:B------:R-:W-:Y:S01]  /*0b70*/  FFMA R37, R16.reuse, R78, R50 ;  /* 0x0000004e10257223 */ /* 0x040fe20000000032 */
[----:B------:R-:W-:Y:S01]  /*0b80*/  FFMA R38, R16, R79, R51 ;  /* 0x0000004f10267223 */ /* 0x000fe20000000033 */
[----:B------:R-:W-:Y:S01]  /*0b90*/  FFMA R43, R80, R16, R52 ;  /* 0x00000010502b7223 */ /* 0x000fe20000000034 */
[C---:B------:R-:W-:Y:S01]  /*0ba0*/  FFMA R42, R16.reuse, R81, R53 ;  /* 0x00000051102a7223 */ /* 0x040fe20000000035 */
[C---:B------:R-:W-:Y:S01]  /*0bb0*/  FFMA R39, R16.reuse, R82, R54 ;  /* 0x0000005210277223 */ /* 0x040fe20000000036 */
[----:B------:R-:W-:Y:S01]  /*0bc0*/  FFMA R40, R16, R83, R55 ;  /* 0x0000005310287223 */ /* 0x000fe20000000037 */
[----:B------:R-:W-:Y:S01]  /*0bd0*/  FFMA R16, R89, R17, R36 ;  /* 0x0000001159107223 */ /* 0x000fe20000000024 */
[----:B0-----:R-:W-:Y:S01]  /*0be0*/  FFMA R36, R20, R77, R57 ;  /* 0x0000004d14247223 */ /* 0x001fe20000000039 */
[----:B------:R-:W-:Y:S01]  /*0bf0*/  FFMA R50, R88, R17, R13 ;  /* 0x0000001158327223 */ /* 0x000fe2000000000d */
[----:B------:R-:W-:Y:S01]  /*0c00*/  FFMA R46, R20, R83, R63 ;  /* 0x00000053142e7223 */ /* 0x000fe2000000003f */
[-C--:B------:R-:W-:Y:S01]  /*0c10*/  FFMA R54, R90, R17.reuse, R37 ;  /* 0x000000115a367223 */ /* 0x080fe20000000025 */
[-C--:B------:R-:W-:Y:S01]  /*0c20*/  FFMA R53, R91, R17.reuse, R38 ;  /* 0x000000115b357223 */ /* 0x080fe20000000026 */
[-C--:B------:R-:W-:Y:S01]  /*0c30*/  FFMA R43, R92, R17.reuse, R43 ;  /* 0x000000115c2b7223 */ /* 0x080fe2000000002b */
        /* <DEDUP_REMOVED lines=8> */
[----:B---3--:R-:W-:Y:S01]  /*0cc0*/  FFMA R36, R24, R77, R65 ;  /* 0x0000004d18247223 */ /* 0x008fe20000000041 */
[----:B------:R-:W-:Y:S01]  /*0cd0*/  FFMA R47, R80, R20, R60 ;  /* 0x00000014502f7223 */ /* 0x000fe2000000003c */
[----:B------:R-:W-:Y:S01]  /*0ce0*/  FFMA R48, R20, R81, R61 ;  /* 0x0000005114307223 */ /* 0x000fe2000000003d */
[-C--:B------:R-:W-:Y:S01]  /*0cf0*/  FFMA R20, R88, R21.reuse, R17 ;  /* 0x0000001558147223 */ /* 0x080fe20000000011 */
[-C--:B------:R-:W-:Y:S01]  /*0d00*/  FFMA R61, R90, R21.reuse, R37 ;  /* 0x000000155a3d7223 */ /* 0x080fe20000000025 */
[-C--:B------:R-:W-:Y:S01]  /*0d10*/  FFMA R55, R91, R21.reuse, R38 ;  /* 0x000000155b377223 */ /* 0x080fe20000000026 */
[----:B------:R-:W-:Y:S01]  /*0d20*/  FFMA R17, R94, R21, R39 ;  /* 0x000000155e117223 */ /* 0x000fe20000000027 */
[----:B------:R-:W-:-:S02]  /*0d30*/  FFMA R89, R89, R25, R36 ;  /* 0x0000001959597223 */ /* 0x000fc40000000024 */
[----:B------:R-:W0:Y:S01]  /*0d40*/  LDS.128 R36, [R4+0x210] ;  /* 0x0002100004247984 */ /* 0x000e220000000c00 */
[----:B------:R-:W-:Y:S01]  /*0d50*/  FFMA R52, R24, R79, R67 ;  /* 0x0000004f18347223 */ /* 0x000fe20000000043 */
[----:B------:R-:W-:Y:S01]  /*0d60*/  FFMA R79, R80, R24, R68 ;  /* 0x00000018504f7223 */ /* 0x000fe20000000044 */
[C---:B-1----:R-:W-:Y:S01]  /*0d70*/  FFMA R49, R32.reuse, R10, R112 ;  /* 0x0000000a20317223 */ /* 0x042fe20000000070 */
[C---:B------:R-:W-:Y:S01]  /*0d80*/  FFMA R112, R33.reuse, R86, R106 ;  /* 0x0000005621707223 */ /* 0x040fe2000000006a */
[-C--:B------:R-:W-:Y:S01]  /*0d90*/  FFMA R51, R32, R98.reuse, R30 ;  /* 0x0000006220337223 */ /* 0x080fe2000000001e */
[-C--:B------:R-:W-:Y:S01]  /*0da0*/  FFMA R106, R33, R98.reuse, R31 ;  /* 0x00000062216a7223 */ /* 0x080fe2000000001f */
[C---:B------:R-:W-:Y:S01]  /*0db0*/  FFMA R68, R34.reuse, R98, R29 ;  /* 0x0000006222447223 */ /* 0x040fe2000000001d */
[----:B------:R-:W-:Y:S02]  /*0dc0*/  FFMA R60, R34, R10, R28 ;  /* 0x0000000a223c7223 */ /* 0x000fe4000000001c */
[----:B------:R-:W1:Y:S01]  /*0dd0*/  LDS.128 R28, [R4+0x300] ;  /* 0x00030000041c7984 */ /* 0x000e620000000c00 */
[-C--:B------:R-:W-:Y:S01]  /*0de0*/  FFMA R47, R92, R21.reuse, R47 ;  /* 0x000000155c2f7223 */ /* 0x080fe2000000002f */
[-C--:B------:R-:W-:Y:S01]  /*0df0*/  FFMA R48, R93, R21.reuse, R48 ;  /* 0x000000155d307223 */ /* 0x080fe20000000030 */
[----:B------:R-:W-:Y:S01]  /*0e00*/  FFMA R46, R95, R21, R46 ;  /* 0x000000155f2e7223 */ /* 0x000fe2000000002e */
[----:B------:R-:W-:Y:S01]  /*0e10*/  FFMA R21, R76, R24, R64 ;  /* 0x000000184c157223 */ /* 0x000fe20000000040 */
[C---:B------:R-:W-:Y:S01]  /*0e20*/  FFMA R65, R24.reuse, R78, R66 ;  /* 0x0000004e18417223 */ /* 0x040fe20000000042 */
[C---:B------:R-:W-:Y:S01]  /*0e30*/  FFMA R118, R24.reuse, R81, R69 ;  /* 0x0000005118767223 */ /* 0x040fe20000000045 */
[C---:B------:R-:W-:Y:S01]  /*0e40*/  FFMA R67, R24.reuse, R82, R70 ;  /* 0x0000005218437223 */ /* 0x040fe20000000046 */
[----:B------:R-:W-:Y:S01]  /*0e50*/  FFMA R24, R24, R83, R71 ;  /* 0x0000005318187223 */ /* 0x000fe20000000047 */
[-C--:B------:R-:W-:Y:S01]  /*0e60*/  FFMA R69, R88, R25.reuse, R21 ;  /* 0x0000001958457223 */ /* 0x080fe20000000015 */
[-C--:B------:R-:W-:Y:S01]  /*0e70*/  FFMA R65, R90, R25.reuse, R65 ;  /* 0x000000195a417223 */ /* 0x080fe20000000041 */
[-C--:B------:R-:W-:Y:S01]  /*0e80*/  FFMA R91, R91, R25.reuse, R52 ;  /* 0x000000195b5b7223 */ /* 0x080fe20000000034 */
[-C--:B------:R-:W-:Y:S01]  /*0e90*/  FFMA R79, R92, R25.reuse, R79 ;  /* 0x000000195c4f7223 */ /* 0x080fe2000000004f */
[-C--:B------:R-:W-:Y:S01]  /*0ea0*/  FFMA R118, R93, R25.reuse, R118 ;  /* 0x000000195d767223 */ /* 0x080fe20000000076 */
[-C--:B------:R-:W-:Y:S01]  /*0eb0*/  FFMA R67, R94, R25.reuse, R67 ;  /* 0x000000195e437223 */ /* 0x080fe20000000043 */
[----:B------:R-:W-:Y:S01]  /*0ec0*/  FFMA R59, R95, R25, R24 ;  /* 0x000000195f3b7223 */ /* 0x000fe20000000018 */
[C---:B------:R-:W-:Y:S01]  /*0ed0*/  FFMA R111, R32.reuse, R74, R111 ;  /* 0x0000004a206f7223 */ /* 0x040fe2000000006f */
[C---:B------:R-:W-:Y:S01]  /*0ee0*/  FFMA R57, R32.reuse, R86, R117 ;  /* 0x0000005620397223 */ /* 0x040fe20000000075 */
[C---:B------:R-:W-:Y:S01]  /*0ef0*/  FFMA R25, R32.reuse, R14, R116 ;  /* 0x0000000e20197223 */ /* 0x040fe20000000074 */
[C---:B------:R-:W-:Y:S01]  /*0f00*/  FFMA R21, R32.reuse, R18, R50 ;  /* 0x0000001220157223 */ /* 0x040fe20000000032 */
[C---:B------:R-:W-:Y:S01]  /*0f10*/  FFMA R94, R32.reuse, R22, R20 ;  /* 0x00000016205e7223 */ /* 0x040fe20000000014 */
[----:B------:R-:W-:Y:S01]  /*0f20*/  FFMA R82, R32, R26, R69 ;  /* 0x0000001a20527223 */ /* 0x000fe20000000045 */
[----:B------:R-:W-:Y:S01]  /*0f30*/  FFMA R80, R33, R10, R124 ;  /* 0x0000000a21507223 */ /* 0x000fe2000000007c */
[----:B------:R-:W-:Y:S01]  /*0f40*/  FFMA R32, R35, R14, R45 ;  /* 0x0000000e23207223 */ /* 0x000fe2000000002d */
[----:B------:R-:W-:Y:S01]  /*0f50*/  FFMA R70, R74, R34, R115 ;  /* 0x000000224a467223 */ /* 0x000fe20000000073 */
[C---:B------:R-:W-:Y:S01]  /*0f60*/  FFMA R71, R34.reuse, R86, R119 ;  /* 0x0000005622477223 */ /* 0x040fe20000000077 */
[C---:B------:R-:W-:Y:S01]  /*0f70*/  FFMA R56, R34.reuse, R14, R12 ;  /* 0x0000000e22387223 */ /* 0x040fe2000000000c */
[C---:B------:R-:W-:Y:S01]  /*0f80*/  FFMA R54, R34.reuse, R18, R54 ;  /* 0x0000001222367223 */ /* 0x040fe20000000036 */
[C---:B------:R-:W-:Y:S01]  /*0f90*/  FFMA R52, R34.reuse, R22, R61 ;  /* 0x0000001622347223 */ /* 0x040fe2000000003d */
[----:B0-----:R-:W-:Y:S01]  /*0fa0*/  FFMA R124, R37, R98, R96 ;  /* 0x00000062257c7223 */ /* 0x001fe20000000060 */
[----:B------:R-:W-:Y:S01]  /*0fb0*/  FFMA R50, R34, R26, R65 ;  /* 0x0000001a22327223 */ /* 0x000fe20000000041 */
[----:B------:R-:W-:Y:S01]  /*0fc0*/  FFMA R90, R35, R18, R53 ;  /* 0x00000012235a7223 */ /* 0x000fe20000000035 */
[----:B------:R-:W-:Y:S01]  /*0fd0*/  FFMA R45, R36, R74, R103 ;  /* 0x0000004a242d7223 */ /* 0x000fe20000000067 */
[----:B------:R-:W-:Y:S01]  /*0fe0*/  FFMA R58, R74, R39, R72 ;  /* 0x000000274a3a7223 */ /* 0x000fe20000000048 */
[----:B------:R-:W-:Y:S01]  /*0ff0*/  FFMA R96, R39, R10, R8 ;  /* 0x0000000a27607223 */ /* 0x000fe20000000008 */
[C---:B------:R-:W-:Y:S01]  /*1000*/  FFMA R78, R33.reuse, R14, R44 ;  /* 0x0000000e214e7223 */ /* 0x040fe2000000002c */
[----:B------:R-:W-:Y:S01]  /*1010*/  FFMA R76, R33, R18, R16 ;  /* 0x00000012214c7223 */ /* 0x000fe20000000010 */
[----:B------:R-:W-:Y:S01]  /*1020*/  FFMA R34, R35, R98, R121 ;  /* 0x0000006223227223 */ /* 0x000fe20000000079 */
[C---:B------:R-:W-:Y:S01]  /*1030*/  FFMA R53, R36.reuse, R14, R41 ;  /* 0x0000000e24357223 */ /* 0x040fe20000000029 */
[-C--:B------:R-:W-:Y:S01]  /*1040*/  FFMA R103, R36, R18.reuse, R43 ;  /* 0x0000001224677223 */ /* 0x080fe2000000002b */
[-C--:B------:R-:W-:Y:S01]  /*1050*/  FFMA R72, R37, R18.reuse, R42 ;  /* 0x0000001225487223 */ /* 0x080fe2000000002a */
[----:B------:R-:W-:Y:S01]  /*1060*/  FFMA R8, R39, R18, R40 ;  /* 0x0000001227087223 */ /* 0x000fe20000000028 */
[C---:B------:R-:W-:Y:S01]  /*1070*/  FFMA R116, R74.reuse, R33, R113 ;  /* 0x000000214a747223 */ /* 0x040fe20000000071 */
[C---:B------:R-:W-:Y:S01]  /*1080*/  FFMA R66, R33.reuse, R22, R63 ;  /* 0x0000001621427223 */ /* 0x040fe2000000003f */
[----:B------:R-:W-:Y:S01]  /*1090*/  FFMA R62, R33, R26, R89 ;  /* 0x0000001a213e7223 */ /* 0x000fe20000000059 */
[C---:B------:R-:W-:Y:S01]  /*10a0*/  FFMA R44, R74.reuse, R35, R101 ;  /* 0x000000234a2c7223 */ /* 0x040fe20000000065 */
[C---:B------:R-:W-:Y:S01]  /*10b0*/  FFMA R92, R35.reuse, R86, R84 ;  /* 0x00000056235c7223 */ /* 0x040fe20000000054 */
[C---:B------:R-:W-:Y:S01]  /*10c0*/  FFMA R88, R35.reuse, R10, R125 ;  /* 0x0000000a23587223 */ /* 0x040fe2000000007d */
[C---:B------:R-:W-:Y:S01]  /*10d0*/  FFMA R16, R35.reuse, R22, R55 ;  /* 0x0000001623107223 */ /* 0x040fe20000000037 */
[----:B------:R-:W-:Y:S01]  /*10e0*/  FFMA R20, R35, R26, R91 ;  /* 0x0000001a23147223 */ /* 0x000fe2000000005b */
[----:B------:R-:W0:Y:S01]  /*10f0*/  LDS.128 R40, [R4+0x310] ;  /* 0x0003100004287984 */ /* 0x000e220000000c00 */
[----:B------:R-:W-:Y:S01]  /*1100*/  FFMA R64, R74, R37, R105 ;  /* 0x000000254a407223 */ /* 0x000fe20000000069 */
[C---:B------:R-:W-:Y:S01]  /*1110*/  FFMA R125, R36.reuse, R86, R73 ;  /* 0x00000056247d7223 */ /* 0x040fe20000000049 */
[-C--:B------:R-:W-:Y:S01]  /*1120*/  FFMA R121, R36, R98.reuse, R123 ;  /* 0x0000006224797223 */ /* 0x080fe2000000007b */
[CC--:B------:R-:W-:Y:S01]  /*1130*/  FFMA R117, R38.reuse, R98.reuse, R85 ;  /* 0x0000006226757223 */ /* 0x0c0fe20000000055 */
[----:B------:R-:W-:Y:S01]  /*1140*/  FFMA R12, R39, R98, R108 ;  /* 0x00000062270c7223 */ /* 0x000fe2000000006c */
[----:B------:R-:W-:Y:S01]  /*1150*/  FFMA R105, R38, R14, R9 ;  /* 0x0000000e26697223 */ /* 0x000fe20000000009 */
[----:B------:R-:W-:Y:S01]  /*1160*/  FFMA R61, R74, R38, R107 ;  /* 0x000000264a3d7223 */ /* 0x000fe2000000006b */
[-C--:B------:R-:W-:Y:S01]  /*1170*/  FFMA R102, R37, R86.reuse, R102 ;  /* 0x0000005625667223 */ /* 0x080fe20000000066 */
[CC--:B------:R-:W-:Y:S01]  /*1180*/  FFMA R69, R38.reuse, R86.reuse, R109 ;  /* 0x0000005626457223 */ /* 0x0c0fe2000000006d */
[----:B------:R-:W-:Y:S01]  /*1190*/  FFMA R104, R39, R86, R104 ;  /* 0x0000005627687223 */ /* 0x000fe20000000068 */
[C---:B------:R-:W-:Y:S01]  /*11a0*/  FFMA R55, R38.reuse, R10, R97 ;  /* 0x0000000a26377223 */ /* 0x040fe20000000061 */
[C---:B------:R-:W-:Y:S01]  /*11b0*/  FFMA R95, R38.reuse, R18, R13 ;  /* 0x00000012265f7223 */ /* 0x040fe2000000000d */
[----:B------:R-:W-:Y:S01]  /*11c0*/  FFMA R77, R38, R22, R17 ;  /* 0x00000016264d7223 */ /* 0x000fe20000000011 */
[-C--:B------:R-:W-:Y:S01]  /*11d0*/  FFMA R79, R36, R26.reuse, R79 ;  /* 0x0000001a244f7223 */ /* 0x080fe2000000004f */
[-C--:B------:R-:W-:Y:S01]  /*11e0*/  FFMA R118, R37, R26.reuse, R118 ;  /* 0x0000001a25767223 */ /* 0x080fe20000000076 */
[-C--:B------:R-:W-:Y:S01]  /*11f0*/  FFMA R67, R38, R26.reuse, R67 ;  /* 0x0000001a26437223 */ /* 0x080fe20000000043 */
[----:B------:R-:W-:Y:S01]  /*1200*/  FFMA R108, R39, R26, R59 ;  /* 0x0000001a276c7223 */ /* 0x000fe2000000003b */
[C---:B-1----:R-:W-:Y:S01]  /*1210*/  FFMA R73, R28.reuse, R75, R111 ;  /* 0x0000004b1c497223 */ /* 0x042fe2000000006f */
[C---:B------:R-:W-:Y:S01]  /*1220*/  FFMA R123, R28.reuse, R87, R57 ;  /* 0x000000571c7b7223 */ /* 0x040fe20000000039 */
[C---:B------:R-:W-:Y:S01]  /*1230*/  FFMA R85, R28.reuse, R15, R25 ;  /* 0x0000000f1c557223 */ /* 0x040fe20000000019 */
[----:B------:R-:W-:Y:S01]  /*1240*/  FFMA R9, R28, R19, R21 ;  /* 0x000000131c097223 */ /* 0x000fe20000000015 */
[CC--:B------:R-:W-:Y:S01]  /*1250*/  FFMA R113, R36.reuse, R10.reuse, R110 ;  /* 0x0000000a24717223 */ /* 0x0c0fe2000000006e */
[C---:B------:R-:W-:Y:S01]  /*1260*/  FFMA R122, R37.reuse, R10, R122 ;  /* 0x0000000a257a7223 */ /* 0x040fe2000000007a */
[-C--:B------:R-:W-:Y:S01]  /*1270*/  FFMA R120, R37, R14.reuse, R120 ;  /* 0x0000000e25787223 */ /* 0x080fe20000000078 */
[----:B------:R-:W-:Y:S01]  /*1280*/  FFMA R114, R39, R14, R114 ;  /* 0x0000000e27727223 */ /* 0x000fe20000000072 */
[-C--:B------:R-:W-:Y:S01]  /*1290*/  FFMA R81, R36, R22.reuse, R47 ;  /* 0x0000001624517223 */ /* 0x080fe2000000002f */
[-C--:B------:R-:W-:Y:S01]  /*12a0*/  FFMA R18, R37, R22.reuse, R48 ;  /* 0x0000001625127223 */ /* 0x080fe20000000030 */
[----:B------:R-:W-:Y:S01]  /*12b0*/  FFMA R24, R39, R22, R46 ;  /* 0x0000001627187223 */ /* 0x000fe2000000002e */
[C---:B------:R-:W-:Y:S01]  /*12c0*/  FFMA R119, R28.reuse, R99, R51 ;  /* 0x000000631c777223 */ /* 0x040fe20000000033 */
[C---:B------:R-:W-:Y:S01]  /*12d0*/  FFMA R107, R28.reuse, R11, R49 ;  /* 0x0000000b1c6b7223 */ /* 0x040fe20000000031 */
[C---:B------:R-:W-:Y:S01]  /*12e0*/  FFMA R25, R28.reuse, R23, R94 ;  /* 0x000000171c197223 */ /* 0x040fe2000000005e */
[----:B------:R-:W-:Y:S01]  /*12f0*/  FFMA R17, R28, R27, R82 ;  /* 0x0000001b1c117223 */ /* 0x000fe20000000052 */
[----:B------:R-:W-:Y:S01]  /*1300*/  FFMA R98, R75, R29, R116 ;  /* 0x0000001d4b627223 */ /* 0x000fe20000000074 */
[C---:B------:R-:W-:Y:S01]  /*1310*/  FFMA R21, R29.reuse, R87, R112 ;  /* 0x000000571d157223 */ /* 0x040fe20000000070 */
[C---:B------:R-:W-:Y:S01]  /*1320*/  FFMA R89, R29.reuse, R99, R106 ;  /* 0x000000631d597223 */ /* 0x040fe2000000006a */
[C---:B------:R-:W-:Y:S01]  /*1330*/  FFMA R111, R29.reuse, R11, R80 ;  /* 0x0000000b1d6f7223 */ /* 0x040fe20000000050 */
[C---:B------:R-:W-:Y:S01]  /*1340*/  FFMA R97, R29.reuse, R15, R78 ;  /* 0x0000000f1d617223 */ /* 0x040fe2000000004e */
[C---:B------:R-:W-:Y:S01]  /*1350*/  FFMA R91, R29.reuse, R19, R76 ;  /* 0x000000131d5b7223 */ /* 0x040fe2000000004c */
[C---:B------:R-:W-:Y:S01]  /*1360*/  FFMA R59, R29.reuse, R23, R66 ;  /* 0x000000171d3b7223 */ /* 0x040fe20000000042 */
[----:B------:R-:W-:Y:S01]  /*1370*/  FFMA R57, R29, R27, R62 ;  /* 0x0000001b1d397223 */ /* 0x000fe2000000003e */
[C---:B------:R-:W-:Y:S01]  /*1380*/  FFMA R63, R75.reuse, R30, R70 ;  /* 0x0000001e4b3f7223 */ /* 0x040fe20000000046 */
[C---:B------:R-:W-:Y:S01]  /*1390*/  FFMA R71, R30.reuse, R87, R71 ;  /* 0x000000571e477223 */ /* 0x040fe20000000047 */
[C---:B------:R-:W-:Y:S01]  /*13a0*/  FFMA R115, R30.reuse, R99, R68 ;  /* 0x000000631e737223 */ /* 0x040fe20000000044 */
[C---:B------:R-:W-:Y:S01]  /*13b0*/  FFMA R109, R30.reuse, R11, R60 ;  /* 0x0000000b1e6d7223 */ /* 0x040fe2000000003c */
        /* <DEDUP_REMOVED lines=12> */
[----:B------:R-:W-:Y:S04]  /*1480*/  LDS.128 R36, [R5+0x10] ;  /* 0x0000100005247984 */ /* 0x000fe80000000c00 */
[----:B------:R-:W1:Y:S04]  /*1490*/  LDS.128 R48, [R4+0x400] ;  /* 0x0004000004307984 */ /* 0x000e680000000c00 */
[----:B------:R-:W2:Y:S04]  /*14a0*/  LDS.128 R32, [R4+0x410] ;  /* 0x0004100004207984 */ /* 0x000ea80000000c00 */
[----:B------:R-:W3:Y:S01]  /*14b0*/  LDS.128 R28, [R5+0x30] ;  /* 0x00003000051c7984 */ /* 0x000ee20000000c00 */
[C---:B0-----:R-:W-:Y:S01]  /*14c0*/  FFMA R66, R40.reuse, R75, R45 ;  /* 0x0000004b28427223 */ /* 0x041fe2000000002d */
[----:B------:R-:W-:Y:S01]  /*14d0*/  FFMA R61, R75, R42, R61 ;  /* 0x0000002a4b3d7223 */ /* 0x000fe2000000003d */
[-C--:B------:R-:W-:Y:S01]  /*14e0*/  FFMA R125, R40, R87.reuse, R125 ;  /* 0x00000057287d7223 */ /* 0x080fe2000000007d */
[-C--:B------:R-:W-:Y:S01]  /*14f0*/  FFMA R22, R41, R87.reuse, R102 ;  /* 0x0000005729167223 */ /* 0x080fe20000000066 */
[-C--:B------:R-:W-:Y:S01]  /*1500*/  FFMA R69, R42, R87.reuse, R69 ;  /* 0x000000572a457223 */ /* 0x080fe20000000045 */
[----:B------:R-:W-:Y:S01]  /*1510*/  FFMA R14, R43, R87, R104 ;  /* 0x000000572b0e7223 */ /* 0x000fe20000000068 */
[----:B------:R-:W0:Y:S01]  /*1520*/  LDS.128 R44, [R5+0x50] ;  /* 0x00005000052c7984 */ /* 0x000e220000000c00 */
[-C--:B------:R-:W-:Y:S01]  /*1530*/  FFMA R113, R40, R11.reuse, R113 ;  /* 0x0000000b28717223 */ /* 0x080fe20000000071 */
[-C--:B------:R-:W-:Y:S01]  /*1540*/  FFMA R122, R41, R11.reuse, R122 ;  /* 0x0000000b297a7223 */ /* 0x080fe2000000007a */
[-C--:B------:R-:W-:Y:S01]  /*1550*/  FFMA R87, R42, R11.reuse, R55 ;  /* 0x0000000b2a577223 */ /* 0x080fe20000000037 */
[----:B------:R-:W-:Y:S01]  /*1560*/  FFMA R96, R43, R11, R96 ;  /* 0x0000000b2b607223 */ /* 0x000fe20000000060 */
[C---:B------:R-:W-:Y:S01]  /*1570*/  FFMA R64, R75.reuse, R41, R64 ;  /* 0x000000294b407223 */ /* 0x040fe20000000040 */
[----:B------:R-:W-:Y:S01]  /*1580*/  FFMA R58, R75, R43, R58 ;  /* 0x0000002b4b3a7223 */ /* 0x000fe2000000003a */
[C---:B------:R-:W-:Y:S01]  /*1590*/  FFMA R11, R40.reuse, R15, R53 ;  /* 0x0000000f280b7223 */ /* 0x040fe20000000035 */
[-C--:B------:R-:W-:Y:S01]  /*15a0*/  FFMA R103, R40, R19.reuse, R103 ;  /* 0x0000001328677223 */ /* 0x080fe20000000067 */
[----:B------:R-:W4:Y:S01]  /*15b0*/  LDS.128 R52, [R5+0x70] ;  /* 0x0000700005347984 */ /* 0x000f220000000c00 */
[-C--:B------:R-:W-:Y:S01]  /*15c0*/  FFMA R72, R41, R19.reuse, R72 ;  /* 0x0000001329487223 */ /* 0x080fe20000000048 */
[-C--:B------:R-:W-:Y:S01]  /*15d0*/  FFMA R95, R42, R19.reuse, R95 ;  /* 0x000000132a5f7223 */ /* 0x080fe2000000005f */
[----:B------:R-:W-:Y:S01]  /*15e0*/  FFMA R8, R43, R19, R8 ;  /* 0x000000132b087223 */ /* 0x000fe20000000008 */
[C---:B------:R-:W-:Y:S01]  /*15f0*/  FFMA R75, R40.reuse, R23, R81 ;  /* 0x00000017284b7223 */ /* 0x040fe20000000051 */
[-C--:B------:R-:W-:Y:S01]  /*1600*/  FFMA R121, R40, R99.reuse, R121 ;  /* 0x0000006328797223 */ /* 0x080fe20000000079 */
[-C--:B------:R-:W-:Y:S01]  /*1610*/  FFMA R124, R41, R99.reuse, R124 ;  /* 0x00000063297c7223 */ /* 0x080fe2000000007c */
[CC--:B------:R-:W-:Y:S01]  /*1620*/  FFMA R117, R42.reuse, R99.reuse, R117 ;  /* 0x000000632a757223 */ /* 0x0c0fe20000000075 */
[----:B------:R-:W-:Y:S01]  /*1630*/  FFMA R10, R43, R99, R12 ;  /* 0x000000632b0a7223 */ /* 0x000fe2000000000c */
[-C--:B------:R-:W-:Y:S01]  /*1640*/  FFMA R18, R41, R23.reuse, R18 ;  /* 0x0000001729127223 */ /* 0x080fe20000000012 */
[-C--:B------:R-:W-:Y:S01]  /*1650*/  FFMA R19, R42, R23.reuse, R77 ;  /* 0x000000172a137223 */ /* 0x080fe2000000004d */
[----:B------:R-:W-:Y:S01]  /*1660*/  FFMA R24, R43, R23, R24 ;  /* 0x000000172b187223 */ /* 0x000fe20000000018 */
[----:B------:R-:W5:Y:S01]  /*1670*/  LDS.128 R80, [R5+0x90] ;  /* 0x0000900005507984 */ /* 0x000f620000000c00 */
[C---:B-1----:R-:W-:Y:S01]  /*1680*/  FFMA R12, R36.reuse, R50, R63 ;  /* 0x00000032240c7223 */ /* 0x042fe2000000003f */
[----:B--2---:R-:W-:-:S02]  /*1690*/  FFMA R20, R36, R34, R61 ;  /* 0x0000002224147223 */ /* 0x004fc4000000003d */
[----:B------:R-:W1:Y:S01]  /*16a0*/  LDS.128 R60, [R5+0xd0] ;  /* 0x0000d000053c7984 */ /* 0x000e620000000c00 */
[C---:B---3--:R-:W-:Y:S01]  /*16b0*/  FFMA R99, R28.reuse, R50, R71 ;  /* 0x000000321c637223 */ /* 0x048fe20000000047 */
[C---:B------:R-:W-:Y:S02]  /*16c0*/  FFMA R23, R28.reuse, R34, R69 ;  /* 0x000000221c177223 */ /* 0x040fe40000000045 */
[----:B------:R-:W2:Y:S01]  /*16d0*/  LDS.128 R68, [R5+0xf0] ;  /* 0x0000f00005447984 */ /* 0x000ea20000000c00 */
[----:B------:R-:W-:Y:S01]  /*16e0*/  FFMA R112, R28, R49, R21 ;  /* 0x000000311c707223 */ /* 0x000fe20000000015 */
[-C--:B------:R-:W-:Y:S01]  /*16f0*/  FFMA R106, R48, R28.reuse, R123 ;  /* 0x0000001c306a7223 */ /* 0x080fe2000000007b */
[----:B------:R-:W-:Y:S01]  /*1700*/  FFMA R92, R28, R51, R92 ;  /* 0x000000331c5c7223 */ /* 0x000fe2000000005c */
[----:B------:R-:W-:Y:S01]  /*1710*/  FFMA R21, R32, R28, R125 ;  /* 0x0000001c20157223 */ /* 0x000fe2000000007d */
[----:B------:R-:W-:Y:S01]  /*1720*/  FFMA R22, R28, R33, R22 ;  /* 0x000000211c167223 */ /* 0x000fe20000000016 */
        /* <DEDUP_REMOVED lines=8> */
[-C--:B------:R-:W-:Y:S01]  /*17b0*/  FFMA R58, R36, R35.reuse, R58 ;  /* 0x00000023243a7223 */ /* 0x080fe2000000003a */
[----:B------:R-:W-:Y:S01]  /*17c0*/  FFMA R28, R28, R35, R14 ;  /* 0x000000231c1c7223 */ /* 0x000fe2000000000e */
[----:B0-----:R-:W-:Y:S01]  /*17d0*/  FFMA R102, R44, R49, R89 ;  /* 0x000000312c667223 */ /* 0x001fe20000000059 */
        /* <DEDUP_REMOVED lines=8> */
[----:B------:R0:W3:Y:S01]  /*1860*/  LDS.128 R76, [R5+0xb0] ;  /* 0x0000b000054c7984 */ /* 0x0000e20000000c00 */
[----:B----4-:R-:W-:Y:S01]  /*1870*/  FFMA R116, R48, R52, R107 ;  /* 0x0000003430747223 */ /* 0x010fe2000000006b */
[C---:B------:R-:W-:Y:S01]  /*1880*/  FFMA R104, R52.reuse, R49, R111 ;  /* 0x0000003134687223 */ /* 0x040fe2000000006f */
[C---:B------:R-:W-:Y:S01]  /*1890*/  FFMA R94, R52.reuse, R50, R109 ;  /* 0x00000032345e7223 */ /* 0x040fe2000000006d */
[----:B------:R-:W-:Y:S01]  /*18a0*/  FFMA R88, R52, R51, R88 ;  /* 0x0000003334587223 */ /* 0x000fe20000000058 */
[----:B------:R-:W-:Y:S01]  /*18b0*/  FFMA R10, R32, R52, R113 ;  /* 0x00000034200a7223 */ /* 0x000fe20000000071 */
[C---:B------:R-:W-:Y:S01]  /*18c0*/  FFMA R122, R52.reuse, R33, R122 ;  /* 0x00000021347a7223 */ /* 0x040fe2000000007a */
[C---:B------:R-:W-:Y:S01]  /*18d0*/  FFMA R87, R52.reuse, R34, R87 ;  /* 0x0000002234577223 */ /* 0x040fe20000000057 */
[----:B------:R-:W-:Y:S01]  /*18e0*/  FFMA R44, R52, R35, R96 ;  /* 0x00000023342c7223 */ /* 0x000fe20000000060 */
[----:B-----5:R-:W-:Y:S01]  /*18f0*/  FFMA R123, R48, R80, R85 ;  /* 0x00000050307b7223 */ /* 0x020fe20000000055 */
[C---:B------:R-:W-:Y:S01]  /*1900*/  FFMA R52, R80.reuse, R51, R74 ;  /* 0x0000003350347223 */ /* 0x040fe2000000004a */
[C---:B------:R-:W-:Y:S01]  /*1910*/  FFMA R97, R80.reuse, R49, R97 ;  /* 0x0000003150617223 */ /* 0x040fe20000000061 */
[----:B------:R-:W-:Y:S01]  /*1920*/  FFMA R96, R80, R50, R101 ;  /* 0x0000003250607223 */ /* 0x000fe20000000065 */
[----:B------:R-:W-:Y:S01]  /*1930*/  FFMA R11, R32, R80, R11 ;  /* 0x00000050200b7223 */ /* 0x000fe2000000000b */
[C---:B------:R-:W-:Y:S01]  /*1940*/  FFMA R120, R80.reuse, R33, R120 ;  /* 0x0000002150787223 */ /* 0x040fe20000000078 */
[CC--:B------:R-:W-:Y:S01]  /*1950*/  FFMA R85, R80.reuse, R34.reuse, R105 ;  /* 0x0000002250557223 */ /* 0x0c0fe20000000069 */
[----:B------:R-:W-:Y:S01]  /*1960*/  FFMA R74, R80, R35, R114 ;  /* 0x00000023504a7223 */ /* 0x000fe20000000072 */
[-C--:B------:R-:W-:Y:S01]  /*1970*/  FFMA R118, R41, R27.reuse, R118 ;  /* 0x0000001b29767223 */ /* 0x080fe20000000076 */
[-C--:B------:R-:W-:Y:S01]  /*1980*/  FFMA R67, R42, R27.reuse, R67 ;  /* 0x0000001b2a437223 */ /* 0x080fe20000000043 */
[----:B------:R-:W-:Y:S01]  /*1990*/  FFMA R108, R43, R27, R108 ;  /* 0x0000001b2b6c7223 */ /* 0x000fe2000000006c */
[C---:B-1----:R-:W-:Y:S01]  /*19a0*/  FFMA R114, R60.reuse, R51, R16 ;  /* 0x000000333c727223 */ /* 0x042fe20000000010 */
[C---:B------:R-:W-:Y:S01]  /*19b0*/  FFMA R80, R60.reuse, R33, R18 ;  /* 0x000000213c507223 */ /* 0x040fe20000000012 */
[----:B0-----:R-:W-:Y:S01]  /*19c0*/  FFMA R5, R60, R34, R19 ;  /* 0x000000223c057223 */ /* 0x001fe20000000013 */
[C---:B--2---:R-:W-:Y:S01]  /*19d0*/  FFMA R119, R48.reuse, R68, R17 ;  /* 0x0000004430777223 */ /* 0x044fe20000000011 */
[----:B------:R-:W0:Y:S04]  /*19e0*/  LDS.128 R40, [R4+0x500] ;  /* 0x0005000004287984 */ /* 0x000e280000000c00 */
[----:B------:R-:W1:Y:S01]  /*19f0*/  LDS.128 R16, [R4+0x510] ;  /* 0x0005100004107984 */ /* 0x000e620000000c00 */
[----:B------:R-:W-:Y:S01]  /*1a00*/  FFMA R117, R48, R60, R25 ;  /* 0x0000003c30757223 */ /* 0x000fe20000000019 */
[CC--:B------:R-:W-:Y:S01]  /*1a10*/  FFMA R59, R60.reuse, R49.reuse, R59 ;  /* 0x000000313c3b7223 */ /* 0x0c0fe2000000003b */
[-C--:B------:R-:W-:Y:S01]  /*1a20*/  FFMA R65, R60, R50.reuse, R65 ;  /* 0x000000323c417223 */ /* 0x080fe20000000041 */
[C---:B------:R-:W-:Y:S01]  /*1a30*/  FFMA R57, R68.reuse, R49, R57 ;  /* 0x0000003144397223 */ /* 0x040fe20000000039 */
[----:B------:R-:W-:Y:S01]  /*1a40*/  FFMA R13, R68, R50, R13 ;  /* 0x00000032440d7223 */ /* 0x000fe2000000000d */
[----:B------:R-:W-:Y:S01]  /*1a50*/  FFMA R25, R32, R60, R75 ;  /* 0x0000003c20197223 */ /* 0x000fe2000000004b */
[----:B------:R-:W-:Y:S01]  /*1a60*/  FFMA R24, R60, R35, R24 ;  /* 0x000000233c187223 */ /* 0x000fe20000000018 */
[C---:B------:R-:W-:Y:S01]  /*1a70*/  FFMA R60, R68.reuse, R51, R26 ;  /* 0x00000033443c7223 */ /* 0x040fe2000000001a */
[----:B------:R-:W-:Y:S01]  /*1a80*/  FFMA R118, R68, R33, R118 ;  /* 0x0000002144767223 */ /* 0x000fe20000000076 */
[----:B---3--:R-:W-:Y:S01]  /*1a90*/  FFMA R107, R76, R49, R91 ;  /* 0x000000314c6b7223 */ /* 0x008fe2000000005b */
[-C--:B------:R-:W-:Y:S01]  /*1aa0*/  FFMA R121, R48, R76.reuse, R9 ;  /* 0x0000004c30797223 */ /* 0x080fe20000000009 */
[----:B------:R-:W-:Y:S01]  /*1ab0*/  FFMA R90, R76, R51, R90 ;  /* 0x000000334c5a7223 */ /* 0x000fe2000000005a */
[----:B------:R-:W-:Y:S01]  /*1ac0*/  FFMA R9, R32, R76, R103 ;  /* 0x0000004c20097223 */ /* 0x000fe20000000067 */
[C---:B------:R-:W-:Y:S01]  /*1ad0*/  FFMA R27, R76.reuse, R34, R95 ;  /* 0x000000224c1b7223 */ /* 0x040fe2000000005f */
[C---:B------:R-:W-:Y:S01]  /*1ae0*/  FFMA R8, R76.reuse, R35, R8 ;  /* 0x000000234c087223 */ /* 0x040fe20000000008 */
[C---:B------:R-:W-:Y:S01]  /*1af0*/  FFMA R91, R76.reuse, R50, R93 ;  /* 0x000000324c5b7223 */ /* 0x040fe2000000005d */
[----:B------:R-:W-:Y:S01]  /*1b00*/  FFMA R72, R76, R33, R72 ;  /* 0x000000214c487223 */ /* 0x000fe20000000048 */
[----:B------:R-:W-:Y:S01]  /*1b10*/  FFMA R34, R68, R34, R67 ;  /* 0x0000002244227223 */ /* 0x000fe20000000043 */
[----:B------:R-:W-:Y:S01]  /*1b20*/  FFMA R48, R32, R68, R15 ;  /* 0x0000004420307223 */ /* 0x000fe2000000000f */
[----:B------:R-:W-:Y:S01]  /*1b30*/  FFMA R76, R68, R35, R108 ;  /* 0x00000023444c7223 */ /* 0x000fe2000000006c */
[----:B0-----:R-:W-:Y:S01]  /*1b40*/  FFMA R50, R40, R37, R73 ;  /* 0x0000002528327223 */ /* 0x001fe20000000049 */
        /* <DEDUP_REMOVED lines=9> */
[C---:B-1----:R-:W-:Y:S01]  /*1be0*/  FFMA R33, R37.reuse, R18, R20 ;  /* 0x0000001225217223 */ /* 0x042fe20000000014 */
[-C--:B------:R-:W-:Y:S01]  /*1bf0*/  FFMA R32, R40, R29.reuse, R106 ;  /* 0x0000001d28207223 */ /* 0x080fe2000000006a */
        /* <DEDUP_REMOVED lines=18> */
[C---:B------:R-:W-:Y:S01]  /*1d20*/  FFMA R26, R40.reuse, R45, R110 ;  /* 0x0000002d281a7223 */ /* 0x040fe2000000006e */
[-C--:B------:R-:W-:Y:S01]  /*1d30*/  FFMA R125, R40, R53.reuse, R116 ;  /* 0x00000035287d7223 */ /* 0x080fe20000000074 */
[----:B------:R-:W-:Y:S01]  /*1d40*/  FFMA R95, R42, R53, R94 ;  /* 0x000000352a5f7223 */ /* 0x000fe2000000005e */
[----:B------:R-:W0:Y:S01]  /*1d50*/  LDS.128 R12, [R4+0x600] ;  /* 0x00060000040c7984 */ /* 0x000e220000000c00 */
[----:B------:R-:W-:Y:S01]  /*1d60*/  FFMA R43, R43, R69, R60 ;  /* 0x000000452b2b7223 */ /* 0x000fe2000000003c */
[-C--:B------:R-:W-:Y:S01]  /*1d70*/  FFMA R29, R16, R45.reuse, R56 ;  /* 0x0000002d101d7223 */ /* 0x080fe20000000038 */
[-C--:B------:R-:W-:Y:S01]  /*1d80*/  FFMA R124, R17, R45.reuse, R124 ;  /* 0x0000002d117c7223 */ /* 0x080fe2000000007c */
[-C--:B------:R-:W-:Y:S01]  /*1d90*/  FFMA R89, R18, R45.reuse, R89 ;  /* 0x0000002d12597223 */ /* 0x080fe20000000059 */
[----:B------:R-:W-:Y:S01]  /*1da0*/  FFMA R36, R19, R45, R36 ;  /* 0x0000002d13247223 */ /* 0x000fe20000000024 */
[-C--:B------:R-:W-:Y:S01]  /*1db0*/  FFMA R37, R16, R53.reuse, R10 ;  /* 0x0000003510257223 */ /* 0x080fe2000000000a */
[-C--:B------:R-:W-:Y:S01]  /*1dc0*/  FFMA R122, R17, R53.reuse, R122 ;  /* 0x00000035117a7223 */ /* 0x080fe2000000007a */
[-C--:B------:R-:W-:Y:S01]  /*1dd0*/  FFMA R87, R18, R53.reuse, R87 ;  /* 0x0000003512577223 */ /* 0x080fe20000000057 */
[C---:B------:R-:W-:Y:S01]  /*1de0*/  FFMA R44, R19.reuse, R53, R44 ;  /* 0x00000035132c7223 */ /* 0x040fe2000000002c */
[C---:B------:R-:W-:Y:S01]  /*1df0*/  FFMA R45, R16.reuse, R81, R11 ;  /* 0x00000051102d7223 */ /* 0x040fe2000000000b */
[-C--:B------:R-:W-:Y:S01]  /*1e00*/  FFMA R53, R16, R77.reuse, R9 ;  /* 0x0000004d10357223 */ /* 0x080fe20000000009 */
[----:B------:R-:W-:-:S02]  /*1e10*/  FFMA R60, R19, R77, R8 ;  /* 0x0000004d133c7223 */ /* 0x000fc40000000008 */
[----:B------:R-:W1:Y:S01]  /*1e20*/  LDS.128 R8, [R4+0x610] ;  /* 0x0006100004087984 */ /* 0x000e620000000c00 */
[C---:B------:R-:W-:Y:S01]  /*1e30*/  FFMA R123, R40.reuse, R81, R123 ;  /* 0x00000051287b7223 */ /* 0x040fe2000000007b */
[C---:B------:R-:W-:Y:S01]  /*1e40*/  FFMA R121, R40.reuse, R77, R121 ;  /* 0x0000004d28797223 */ /* 0x040fe20000000079 */
[C---:B------:R-:W-:Y:S01]  /*1e50*/  FFMA R117, R40.reuse, R61, R117 ;  /* 0x0000003d28757223 */ /* 0x040fe20000000075 */
[----:B------:R-:W-:Y:S01]  /*1e60*/  FFMA R119, R40, R69, R119 ;  /* 0x0000004528777223 */ /* 0x000fe20000000077 */
[-C--:B------:R-:W-:Y:S01]  /*1e70*/  FFMA R93, R42, R81.reuse, R96 ;  /* 0x000000512a5d7223 */ /* 0x080fe20000000060 */
[-C--:B------:R-:W-:Y:S01]  /*1e80*/  FFMA R120, R17, R81.reuse, R120 ;  /* 0x0000005111787223 */ /* 0x080fe20000000078 */
[-C--:B------:R-:W-:Y:S01]  /*1e90*/  FFMA R85, R18, R81.reuse, R85 ;  /* 0x0000005112557223 */ /* 0x080fe20000000055 */
[----:B------:R-:W-:Y:S01]  /*1ea0*/  FFMA R74, R19, R81, R74 ;  /* 0x00000051134a7223 */ /* 0x000fe2000000004a */
[----:B------:R-:W-:Y:S01]  /*1eb0*/  FFMA R91, R42, R77, R91 ;  /* 0x0000004d2a5b7223 */ /* 0x000fe2000000005b */
[----:B------:R-:W-:Y:S01]  /*1ec0*/  FFMA R81, R16, R61, R25 ;  /* 0x0000003d10517223 */ /* 0x000fe20000000019 */
[CC--:B------:R-:W-:Y:S01]  /*1ed0*/  FFMA R72, R17.reuse, R77.reuse, R72 ;  /* 0x0000004d11487223 */ /* 0x0c0fe20000000048 */
[----:B------:R-:W-:Y:S01]  /*1ee0*/  FFMA R27, R18, R77, R27 ;  /* 0x0000004d121b7223 */ /* 0x000fe2000000001b */
[----:B------:R-:W-:Y:S01]  /*1ef0*/  FFMA R25, R16, R69, R48 ;  /* 0x0000004510197223 */ /* 0x000fe20000000030 */
[-C--:B------:R-:W-:Y:S01]  /*1f00*/  FFMA R80, R17, R61.reuse, R80 ;  /* 0x0000003d11507223 */ /* 0x080fe20000000050 */
[CC--:B------:R-:W-:Y:S01]  /*1f10*/  FFMA R77, R18.reuse, R61.reuse, R5 ;  /* 0x0000003d124d7223 */ /* 0x0c0fe20000000005 */
[----:B------:R-:W-:Y:S01]  /*1f20*/  FFMA R68, R19, R61, R24 ;  /* 0x0000003d13447223 */ /* 0x000fe20000000018 */
[-C--:B------:R-:W-:Y:S01]  /*1f30*/  FFMA R118, R17, R69.reuse, R118 ;  /* 0x0000004511767223 */ /* 0x080fe20000000076 */
[-C--:B------:R-:W-:Y:S01]  /*1f40*/  FFMA R5, R18, R69.reuse, R34 ;  /* 0x0000004512057223 */ /* 0x080fe20000000022 */
[----:B------:R-:W-:Y:S01]  /*1f50*/  FFMA R76, R19, R69, R76 ;  /* 0x00000045134c7223 */ /* 0x000fe2000000004c */
[C---:B0-----:R-:W-:Y:S01]  /*1f60*/  FFMA R16, R12.reuse, R30, R32 ;  /* 0x0000001e0c107223 */ /* 0x041fe20000000020 */
        /* <DEDUP_REMOVED lines=32> */
[-C--:B-1----:R-:W-:Y:S01]  /*2170*/  FFMA R21, R8, R30.reuse, R21 ;  /* 0x0000001e08157223 */ /* 0x082fe20000000015 */
[-C--:B------:R-:W-:Y:S01]  /*2180*/  FFMA R22, R9, R30.reuse, R22 ;  /* 0x0000001e09167223 */ /* 0x080fe20000000016 */
[-C--:B------:R-:W-:Y:S01]  /*2190*/  FFMA R23, R10, R30.reuse, R23 ;  /* 0x0000001e0a177223 */ /* 0x080fe20000000017 */
[----:B------:R-:W-:Y:S01]  /*21a0*/  FFMA R28, R11, R30, R28 ;  /* 0x0000001e0b1c7223 */ /* 0x000fe2000000001c */
        /* <DEDUP_REMOVED lines=16> */
[----:B------:R-:W-:-:S02]  /*22b0*/  FFMA R54, R9, R78, R72 ;  /* 0x0000004e09367223 */ /* 0x000fc40000000048 */
[----:B------:R-:W1:Y:S01]  /*22c0*/  LDS.128 R72, [R4+0x710] ;  /* 0x0007100004487984 */ /* 0x000e620000000c00 */
[C---:B------:R-:W-:Y:S01]  /*22d0*/  FFMA R61, R10.reuse, R78, R27 ;  /* 0x0000004e0a3d7223 */ /* 0x040fe2000000001b */
[C---:B------:R-:W-:Y:S01]  /*22e0*/  FFMA R77, R10.reuse, R62, R77 ;  /* 0x0000003e0a4d7223 */ /* 0x040fe2000000004d */
[----:B------:R-:W-:Y:S01]  /*22f0*/  FFMA R5, R10, R70, R5 ;  /* 0x000000460a057223 */ /* 0x000fe20000000005 */
[C---:B------:R-:W-:Y:S01]  /*2300*/  FFMA R60, R11.reuse, R78, R60 ;  /* 0x0000004e0b3c7223 */ /* 0x040fe2000000003c */
[C---:B------:R-:W-:Y:S01]  /*2310*/  FFMA R68, R11.reuse, R62, R68 ;  /* 0x0000003e0b447223 */ /* 0x040fe20000000044 */
[----:B------:R-:W-:Y:S01]  /*2320*/  FFMA R76, R11, R70, R76 ;  /* 0x000000460b4c7223 */ /* 0x000fe2000000004c */
[C---:B0-----:R-:W-:Y:S01]  /*2330*/  FFMA R10, R39.reuse, R66, R18 ;  /* 0x00000042270a7223 */ /* 0x041fe20000000012 */
        /* <DEDUP_REMOVED lines=9> */
[----:B------:R-:W-:Y:S01]  /*23d0*/  UIADD3 UR5, UPT, UPT, UR5, 0x1, URZ ;  /* 0x0000000105057890 */ /* 0x000fe2000fffe0ff */
[C---:B-1----:R-:W-:Y:S01]  /*23e0*/  FFMA R12, R72.reuse, R39, R13 ;  /* 0x00000027480c7223 */ /* 0x042fe2000000000d */
        /* <DEDUP_REMOVED lines=9> */
[----:B------:R-:W-:-:S02]  /*2480*/  FFMA R30, R74, R47, R89 ;  /* 0x0000002f4a1e7223 */ /* 0x000fc40000000059 */
[----:B------:R-:W0:Y:S01]  /*2490*/  LDC R89, c[0x0][0x39c] ;  /* 0x0000e700ff597b82 */ /* 0x000e220000000800 */
[C---:B------:R-:W-:Y:S01]  /*24a0*/  FFMA R53, R8.reuse, R78, R53 ;  /* 0x0000004e08357223 */ /* 0x040fe20000000035 */
[C---:B------:R-:W-:Y:S01]  /*24b0*/  FFMA R81, R8.reuse, R62, R81 ;  /* 0x0000003e08517223 */ /* 0x040fe20000000051 */
[----:B------:R-:W-:Y:S01]  /*24c0*/  FFMA R69, R8, R70, R25 ;  /* 0x0000004608457223 */ /* 0x000fe20000000019 */
[C---:B------:R-:W-:Y:S01]  /*24d0*/  FFMA R8, R64.reuse, R39, R17 ;  /* 0x0000002740087223 */ /* 0x040fe20000000011 */
[----:B------:R-:W-:Y:S01]  /*24e0*/  UISETP.NE.AND UP0, UPT, UR5, URZ, UPT ;  /* 0x000000ff0500728c */ /* 0x000fe2000bf05270 */
[-C--:B------:R-:W-:Y:S01]  /*24f0*/  FFMA R16, R64, R31.reuse, R16 ;  /* 0x0000001f40107223 */ /* 0x080fe20000000010 */
[----:B------:R-:W-:Y:S01]  /*2500*/  FFMA R17, R65, R31, R112 ;  /* 0x0000001f41117223 */ /* 0x000fe20000000070 */
[----:B------:R-:W-:Y:S01]  /*2510*/  FFMA R31, R75, R47, R36 ;  /* 0x0000002f4b1f7223 */ /* 0x000fe20000000024 */
[C---:B------:R-:W-:Y:S01]  /*2520*/  FFMA R80, R9.reuse, R62, R80 ;  /* 0x0000003e09507223 */ /* 0x040fe20000000050 */
[----:B------:R-:W-:Y:S01]  /*2530*/  FFMA R78, R9, R70, R118 ;  /* 0x00000046094e7223 */ /* 0x000fe20000000076 */
[C---:B------:R-:W-:Y:S01]  /*2540*/  FFMA R36, R72.reuse, R55, R37 ;  /* 0x0000003748247223 */ /* 0x040fe20000000025 */
[----:B------:R-:W-:Y:S01]  /*2550*/  FFMA R9, R39, R65, R114 ;  /* 0x0000004127097223 */ /* 0x000fe20000000072 */
[----:B------:R-:W-:Y:S01]  /*2560*/  FFMA R37, R73, R55, R38 ;  /* 0x0000003749257223 */ /* 0x000fe20000000026 */
[----:B------:R-:W-:Y:S01]  /*2570*/  FFMA R52, R72, R79, R53 ;  /* 0x0000004f48347223 */ /* 0x000fe20000000035 */
[-C--:B------:R-:W-:Y:S01]  /*2580*/  FFMA R32, R64, R55.reuse, R32 ;  /* 0x0000003740207223 */ /* 0x080fe20000000020 */
[-C--:B------:R-:W-:Y:S01]  /*2590*/  FFMA R33, R65, R55.reuse, R108 ;  /* 0x0000003741217223 */ /* 0x080fe2000000006c */
[-C--:B------:R-:W-:Y:S01]  /*25a0*/  FFMA R34, R66, R55.reuse, R34 ;  /* 0x0000003742227223 */ /* 0x080fe20000000022 */
[CC--:B------:R-:W-:Y:S01]  /*25b0*/  FFMA R38, R74.reuse, R55.reuse, R87 ;  /* 0x000000374a267223 */ /* 0x0c0fe20000000057 */
[----:B------:R-:W-:Y:S01]  /*25c0*/  FFMA R39, R75, R55, R44 ;  /* 0x000000374b277223 */ /* 0x000fe2000000002c */
[-C--:B------:R-:W-:Y:S01]  /*25d0*/  FFMA R53, R73, R79.reuse, R54 ;  /* 0x0000004f49357223 */ /* 0x080fe20000000036 */
[-C--:B------:R-:W-:Y:S01]  /*25e0*/  FFMA R54, R74, R79.reuse, R61 ;  /* 0x0000004f4a367223 */ /* 0x080fe2000000003d */
        /* <DEDUP_REMOVED lines=18> */
[-C--:B------:R-:W-:Y:S01]  /*2710*/  FFMA R68, R72, R71.reuse, R69 ;  /* 0x0000004748447223 */ /* 0x080fe20000000045 */
[-C--:B------:R-:W-:Y:S01]  /*2720*/  FFMA R64, R64, R71.reuse, R116 ;  /* 0x0000004740407223 */ /* 0x080fe20000000074 */
[-C--:B------:R-:W-:Y:S01]  /*2730*/  FFMA R65, R65, R71.reuse, R102 ;  /* 0x0000004741417223 */ /* 0x080fe20000000066 */
[----:B------:R-:W-:Y:S01]  /*2740*/  FFMA R66, R66, R71, R96 ;  /* 0x0000004742427223 */ /* 0x000fe20000000060 */
[C---:B------:R-:W-:Y:S01]  /*2750*/  FFMA R45, R73.reuse, R83, R46 ;  /* 0x00000053492d7223 */ /* 0x040fe2000000002e */
[-C--:B------:R-:W-:Y:S01]  /*2760*/  FFMA R69, R73, R71.reuse, R78 ;  /* 0x0000004749457223 */ /* 0x080fe2000000004e */
[C---:B------:R-:W-:Y:S01]  /*2770*/  FFMA R70, R74.reuse, R71, R5 ;  /* 0x000000474a467223 */ /* 0x040fe20000000005 */
[-C--:B------:R-:W-:Y:S01]  /*2780*/  FFMA R46, R74, R83.reuse, R85 ;  /* 0x000000534a2e7223 */ /* 0x080fe20000000055 */
[C---:B------:R-:W-:Y:S01]  /*2790*/  FFMA R47, R75.reuse, R83, R82 ;  /* 0x000000534b2f7223 */ /* 0x040fe20000000052 */
[----:B------:R-:W-:Y:S01]  /*27a0*/  FFMA R71, R75, R71, R76 ;  /* 0x000000474b477223 */ /* 0x000fe2000000004c */
[----:B0-----:R-:W-:-:S02]  /*27b0*/  LEA R2, R89, R2, 0x3 ;  /* 0x0000000259027211 */ /* 0x001fc400078e18ff */
[----:B------:R-:W-:Y:S01]  /*27c0*/  IADD3 R6, PT, PT, R6, 0x8, RZ ;  /* 0x0000000806067810 */ /* 0x000fe20007ffe0ff */
[----:B------:R-:W-:Y:S06]  /*27d0*/  BAR.SYNC.DEFER_BLOCKING 0x0 ;  /* 0x0000000000007b1d */ /* 0x000fec0000010000 */
[----:B------:R-:W-:Y:S05]  /*27e0*/  BRA.U UP0, `(.L_x_1) ;  /* 0xffffffdd001c7547 */ /* 0x000fea000b83ffff */
.L_x_0:
[----:B------:R-:W1:Y:S01]  /*27f0*/  S2R R2, SR_CTAID.Y ;  /* 0x0000000000027919 */ /* 0x000e620000002600 */
[----:B------:R-:W2:Y:S01]  /*2800*/  LDC R81, c[0x0][0x39c] ;  /* 0x0000e700ff517b82 */ /* 0x000ea20000000800 */
[----:B------:R-:W3:Y:S07]  /*2810*/  S2R R7, SR_CTAID.X ;  /* 0x0000000000077919 */ /* 0x000eee0000002500 */
[----:B------:R-:W4:Y:S01]  /*2820*/  LDC.64 R4, c[0x0][0x390] ;  /* 0x0000e400ff047b82 */ /* 0x000f220000000a00 */
[----:B-1----:R-:W-:-:S02]  /*2830*/  LEA R3, R2, R3, 0x3 ;  /* 0x0000000302037211 */ /* 0x002fc400078e18ff */
[----:B---3--:R-:W-:Y:S02]  /*2840*/  LEA R2, R7, R0, 0x3 ;  /* 0x0000000007027211 */ /* 0x008fe400078e18ff */
[----:B------:R-:W-:Y:S02]  /*2850*/  SHF.L.U32 R0, R3, 0x3, RZ ;  /* 0x0000000303007819 */ /* 0x000fe400000006ff */
[----:B------:R-:W-:-:S05]  /*2860*/  SHF.L.U32 R3, R2, 0x3, RZ ;  /* 0x0000000302037819 */ /* 0x000fca00000006ff */
[----:B--2---:R-:W-:-:S04]  /*2870*/  IMAD R3, R0, R81, R3 ;  /* 0x0000005100037224 */ /* 0x004fc800078e0203 */
[----:B----4-:R-:W-:-:S05]  /*2880*/  IMAD.WIDE R2, R3, 0x4, R4 ;  /* 0x0000000403027825 */ /* 0x010fca00078e0204 */
[----:B0-----:R0:W-:Y:S01]  /*2890*/  STG.E.128 desc[UR10][R2.64], R8 ;  /* 0x0000000802007986 */ /* 0x0011e2000c101d0a */
[----:B------:R-:W-:-:S03]  /*28a0*/  IMAD.WIDE R4, R81, 0x4, R2 ;  /* 0x0000000451047825 */ /* 0x000fc600078e0202 */
[----:B------:R-:W-:Y:S01]  /*28b0*/  STG.E.128 desc[UR10][R2.64+0x10], R12 ;  /* 0x0000100c02007986 */ /* 0x000fe2000c101d0a */
[----:B------:R-:W-:-:S03]  /*28c0*/  IMAD.WIDE R6, R81, 0x4, R4 ;  /* 0x0000000451067825 */ /* 0x000fc600078e0204 */
[----:B------:R-:W-:Y:S04]  /*28d0*/  STG.E.128 desc[UR10][R4.64], R16 ;  /* 0x0000001004007986 */ /* 0x000fe8000c101d0a */
[----:B------:R-:W-:Y:S01]  /*28e0*/  STG.E.128 desc[UR10][R4.64+0x10], R20 ;  /* 0x0000101404007986 */ /* 0x000fe2000c101d0a */
        /* <DEDUP_REMOVED lines=10> */
[----:B0-----:R-:W-:-:S03]  /*2990*/  IMAD.WIDE R8, R81, 0x4, R78 ;  /* 0x0000000451087825 */ /* 0x001fc600078e024e */
[----:B------:R-:W-:Y:S04]  /*29a0*/  STG.E.128 desc[UR10][R76.64], R48 ;  /* 0x000000304c007986 */ /* 0x000fe8000c101d0a */
[----:B------:R-:W-:Y:S04]  /*29b0*/  STG.E.128 desc[UR10][R76.64+0x10], R52 ;  /* 0x000010344c007986 */ /* 0x000fe8000c101d0a */
[----:B------:R-:W-:Y:S04]  /*29c0*/  STG.E.128 desc[UR10][R78.64], R56 ;  /* 0x000000384e007986 */ /* 0x000fe8000c101d0a */
[----:B------:R-:W-:Y:S04]  /*29d0*/  STG.E.128 desc[UR10][R78.64+0x10], R60 ;  /* 0x0000103c4e007986 */ /* 0x000fe8000c101d0a */
[----:B------:R-:W-:Y:S04]  /*29e0*/  STG.E.128 desc[UR10][R8.64], R64 ;  /* 0x0000004008007986 */ /* 0x000fe8000c101d0a */
[----:B------:R-:W-:Y:S01]  /*29f0*/  STG.E.128 desc[UR10][R8.64+0x10], R68 ;  /* 0x0000104408007986 */ /* 0x000fe2000c101d0a */
[----:B------:R-:W-:Y:S05]  /*2a00*/  EXIT ;  /* 0x000000000000794d */ /* 0x000fea0003800000 */
.L_x_2:
[----:B------:R-:W-:-:S00]  /*2a10*/  BRA `(.L_x_2) ;  /* 0xfffffffc00fc7947 */ /* 0x000fc0000383ffff */
[----:B------:R-:W-:-:S00]  /*2a20*/  NOP ;  /* 0x0000000000007918 */ /* 0x000fc00000000000 */
        /* <DEDUP_REMOVED lines=13> */
.L_x_8:


//--------------------- .text._Z10naiveSgemmPfS_S_iii --------------------------
	.section	.text._Z10naiveSgemmPfS_S_iii,"ax",@progbits
	.align	128
        .global         _Z10naiveSgemmPfS_S_iii
        .type           _Z10naiveSgemmPfS_S_iii,@function
        .size           _Z10naiveSgemmPfS_S_iii,(.L_x_9 - _Z10naiveSgemmPfS_S_iii)
        .other          _Z10naiveSgemmPfS_S_iii,@"STO_CUDA_ENTRY STV_DEFAULT"
_Z10naiveSgemmPfS_S_iii:
.text._Z10naiveSgemmPfS_S_iii:
[----:B------:R-:W-:Y:S01]  /*0000*/  LDC R1, c[0x0][0x37c] ;  /* 0x0000df00ff017b82 */ /* 0x000fe20000000800 */
[----:B------:R-:W0:Y:S07]  /*0010*/  S2R R5, SR_TID.X ;  /* 0x0000000000057919 */ /* 0x000e2e0000002100 */
[----:B------:R-:W0:Y:S01]  /*0020*/  S2UR UR4, SR_CTAID.X ;  /* 0x00000000000479c3 */ /* 0x000e220000002500 */
[----:B------:R-:W1:Y:S07]  /*0030*/  S2R R4, SR_TID.Y ;  /* 0x0000000000047919 */ /* 0x000e6e0000002200 */
[----:B------:R-:W0:Y:S08]  /*0040*/  LDC R0, c[0x0][0x360] ;  /* 0x0000d800ff007b82 */ /* 0x000e300000000800 */
[----:B------:R-:W1:Y:S08]  /*0050*/  S2UR UR5, SR_CTAID.Y ;  /* 0x00000000000579c3 */ /* 0x000e700000002600 */
[----:B------:R-:W1:Y:S08]  /*0060*/  LDC R19, c[0x0][0x364] ;  /* 0x0000d900ff137b82 */ /* 0x000e700000000800 */
[----:B------:R-:W2:Y:S01]  /*0070*/  LDC.64 R2, c[0x0][0x398] ;  /* 0x0000e600ff027b82 */ /* 0x000ea20000000a00 */
[----:B0-----:R-:W-:-:S02]  /*0080*/  IMAD R0, R0, UR4, R5 ;  /* 0x0000000400007c24 */ /* 0x001fc4000f8e0205 */
[----:B-1----:R-:W-:-:S03]  /*0090*/  IMAD R19, R19, UR5, R4 ;  /* 0x0000000513137c24 */ /* 0x002fc6000f8e0204 */
[----:B--2---:R-:W-:-:S04]  /*00a0*/  ISETP.GE.AND P0, PT, R0, R3, PT ;  /* 0x000000030000720c */ /* 0x004fc80003f06270 */
[----:B------:R-:W-:-:S13]  /*00b0*/  ISETP.GE.OR P0, PT, R19, R2, P0 ;  /* 0x000000021300720c */ /* 0x000fda0000706670 */
[----:B------:R-:W-:Y:S05]  /*00c0*/  @P0 EXIT ;  /* 0x000000000000094d */ /* 0x000fea0003800000 */
[----:B------:R-:W0:Y:S01]  /*00d0*/  LDC R2, c[0x0][0x3a0] ;  /* 0x0000e800ff027b82 */ /* 0x000e220000000800 */
[----:B------:R-:W1:Y:S01]  /*00e0*/  LDCU.64 UR4, c[0x0][0x358] ;  /* 0x00006b00ff0477ac */ /* 0x000e620008000a00 */
[----:B------:R-:W-:Y:S01]  /*00f0*/  HFMA2 R24, -RZ, RZ, 0, 0 ;  /* 0x00000000ff187431 */ /* 0x000fe200000001ff */
[----:B0-----:R-:W-:-:S13]  /*0100*/  ISETP.GE.AND P0, PT, R2, 0x1, PT ;  /* 0x000000010200780c */ /* 0x001fda0003f06270 */
[----:B-1----:R-:W-:Y:S05]  /*0110*/  @!P0 BRA `(.L_x_3) ;  /* 0x0000000400e08947 */ /* 0x002fea0003800000 */
[C---:B------:R-:W-:Y:S01]  /*0120*/  ISETP.GE.U32.AND P1, PT, R2.reuse, 0x8, PT ;  /* 0x000000080200780c */ /* 0x040fe20003f26070 */
[----:B------:R-:W-:Y:S01]  /*0130*/  IMAD R20, R19, R2, RZ ;  /* 0x0000000213147224 */ /* 0x000fe200078e02ff */
[----:B------:R-:W-:Y:S02]  /*0140*/  LOP3.LUT R27, R2, 0x7, RZ, 0xc0, !PT ;  /* 0x00000007021b7812 */ /* 0x000fe400078ec0ff */
[----:B------:R-:W-:Y:S02]  /*0150*/  MOV R24, RZ ;  /* 0x000000ff00187202 */ /* 0x000fe40000000f00 */
[----:B------:R-:W-:Y:S02]  /*0160*/  ISETP.NE.AND P0, PT, R27, RZ, PT ;  /* 0x000000ff1b00720c */ /* 0x000fe40003f05270 */
[----:B------:R-:W-:-:S05]  /*0170*/  MOV R21, RZ ;  /* 0x000000ff00157202 */ /* 0x000fca0000000f00 */
[----:B------:R-:W-:Y:S06]  /*0180*/  @!P1 BRA `(.L_x_4) ;  /* 0x0000000000c49947 */ /* 0x000fec0003800000 */
[----:B------:R-:W0:Y:S01]  /*0190*/  LDC.64 R4, c[0x0][0x380] ;  /* 0x0000e000ff047b82 */ /* 0x000e220000000a00 */
[----:B------:R-:W-:Y:S02]  /*01a0*/  LOP3.LUT R21, R2, 0x7ffffff8, RZ, 0xc0, !PT ;  /* 0x7ffffff802157812 */ /* 0x000fe400078ec0ff */
[----:B------:R-:W-:Y:S02]  /*01b0*/  MOV R24, RZ ;  /* 0x000000ff00187202 */ /* 0x000fe40000000f00 */
[----:B------:R-:W-:Y:S02]  /*01c0*/  MOV R18, R0 ;  /* 0x0000000000127202 */ /* 0x000fe40000000f00 */
[----:B------:R-:W-:Y:S01]  /*01d0*/  IADD3 R22, PT, PT, -R21, RZ, RZ ;  /* 0x000000ff15167210 */ /* 0x000fe20007ffe1ff */
[----:B0-----:R-:W-:-:S03]  /*01e0*/  IMAD.WIDE.U32 R4, R20, 0x4, R4 ;  /* 0x0000000414047825 */ /* 0x001fc600078e0004 */
[----:B------:R-:W-:-:S04]  /*01f0*/  IADD3 R6, P1, PT, R4, 0x10, RZ ;  /* 0x0000001004067810 */ /* 0x000fc80007f3e0ff */
[----:B------:R-:W-:-:S09]  /*0200*/  IADD3.X R7, PT, PT, RZ, R5, RZ, P1, !PT ;  /* 0x00000005ff077210 */ /* 0x000fd20000ffe4ff */
.L_x_5:
[----:B------:R-:W0:Y:S01]  /*0210*/  LDC.64 R16, c[0x0][0x388] ;  /* 0x0000e200ff107b82 */ /* 0x000e220000000a00 */
[----:B------:R-:W-:Y:S02]  /*0220*/  MOV R4, R6 ;  /* 0x0000000600047202 */ /* 0x000fe40000000f00 */
[----:B------:R-:W-:-:S05]  /*0230*/  MOV R5, R7 ;  /* 0x0000000700057202 */ /* 0x000fca0000000f00 */
[----:B------:R-:W2:Y:S04]  /*0240*/  LDG.E.CONSTANT R25, desc[UR4][R4.64+-0x10] ;  /* 0xfffff00404197981 */ /* 0x000ea8000c1e9900 */
[----:B------:R-:W3:Y:S04]  /*0250*/  LDG.E.CONSTANT R23, desc[UR4][R4.64+-0xc] ;  /* 0xfffff40404177981 */ /* 0x000ee8000c1e9900 */
[----:B------:R-:W4:Y:S04]  /*0260*/  LDG.E.CONSTANT R29, desc[UR4][R4.64+-0x8] ;  /* 0xfffff804041d7981 */ /* 0x000f28000c1e9900 */
[----:B------:R-:W5:Y:S01]  /*0270*/  LDG.E.CONSTANT R28, desc[UR4][R4.64+-0x4] ;  /* 0xfffffc04041c7981 */ /* 0x000f62000c1e9900 */
[----:B0-----:R-:W-:-:S05]  /*0280*/  IMAD.WIDE R16, R18, 0x4, R16 ;  /* 0x0000000412107825 */ /* 0x001fca00078e0210 */
[----:B------:R0:W2:Y:S01]  /*0290*/  LDG.E.CONSTANT R26, desc[UR4][R16.64] ;  /* 0x00000004101a7981 */ /* 0x0000a2000c1e9900 */
[----:B------:R-:W-:-:S04]  /*02a0*/  IMAD.WIDE R14, R3, 0x4, R16 ;  /* 0x00000004030e7825 */ /* 0x000fc800078e0210 */
[C---:B------:R-:W-:Y:S02]  /*02b0*/  IMAD.WIDE R6, R3.reuse, 0x4, R14 ;  /* 0x0000000403067825 */ /* 0x040fe400078e020e */
[----:B------:R-:W3:Y:S02]  /*02c0*/  LDG.E.CONSTANT R14, desc[UR4][R14.64] ;  /* 0x000000040e0e7981 */ /* 0x000ee4000c1e9900 */
[C---:B------:R-:W-:Y:S02]  /*02d0*/  IMAD.WIDE R10, R3.reuse, 0x4, R6 ;  /* 0x00000004030a7825 */ /* 0x040fe400078e0206 */
[----:B------:R-:W4:Y:S02]  /*02e0*/  LDG.E.CONSTANT R6, desc[UR4][R6.64] ;  /* 0x0000000406067981 */ /* 0x000f24000c1e9900 */
[C---:B------:R-:W-:Y:S02]  /*02f0*/  IMAD.WIDE R8, R3.reuse, 0x4, R10 ;  /* 0x0000000403087825 */ /* 0x040fe400078e020a */
[----:B------:R-:W5:Y:S02]  /*0300*/  LDG.E.CONSTANT R10, desc[UR4][R10.64] ;  /* 0x000000040a0a7981 */ /* 0x000f64000c1e9900 */
[----:B------:R-:W-:-:S02]  /*0310*/  IMAD.WIDE R12, R3, 0x4, R8 ;  /* 0x00000004030c7825 */ /* 0x000fc400078e0208 */
[----:B------:R-:W5:Y:S04]  /*0320*/  LDG.E.CONSTANT R7, desc[UR4][R4.64] ;  /* 0x0000000404077981 */ /* 0x000f68000c1e9900 */
[----:B------:R-:W5:Y:S01]  /*0330*/  LDG.E.CONSTANT R8, desc[UR4][R8.64] ;  /* 0x0000000408087981 */ /* 0x000f62000c1e9900 */
[----:B0-----:R-:W-:-:S03]  /*0340*/  IMAD.WIDE R16, R3, 0x4, R12 ;  /* 0x0000000403107825 */ /* 0x001fc600078e020c */
[----:B------:R-:W5:Y:S04]  /*0350*/  LDG.E.CONSTANT R12, desc[UR4][R12.64] ;  /* 0x000000040c0c7981 */ /* 0x000f68000c1e9900 */
[----:B------:R-:W5:Y:S04]  /*0360*/  LDG.E.CONSTANT R15, desc[UR4][R16.64] ;  /* 0x00000004100f7981 */ /* 0x000f68000c1e9900 */
[----:B------:R-:W5:Y:S04]  /*0370*/  LDG.E.CONSTANT R9, desc[UR4][R4.64+0x4] ;  /* 0x0000040404097981 */ /* 0x000f68000c1e9900 */
[----:B------:R-:W5:Y:S01]  /*0380*/  LDG.E.CONSTANT R11, desc[UR4][R4.64+0xc] ;  /* 0x00000c04040b7981 */ /* 0x000f62000c1e9900 */
[----:B--2---:R-:W-:Y:S01]  /*0390*/  FFMA R26, R25, R26, R24 ;  /* 0x0000001a191a7223 */ /* 0x004fe20000000018 */
[----:B------:R-:W-:-:S02]  /*03a0*/  IMAD.WIDE R24, R3, 0x4, R16 ;  /* 0x0000000403187825 */ /* 0x000fc400078e0210 */
[----:B------:R-:W2:Y:S04]  /*03b0*/  LDG.E.CONSTANT R16, desc[UR4][R4.64+0x8] ;  /* 0x0000080404107981 */ /* 0x000ea8000c1e9900 */
[----:B------:R-:W2:Y:S01]  /*03c0*/  LDG.E.CONSTANT R24, desc[UR4][R24.64] ;  /* 0x0000000418187981 */ /* 0x000ea2000c1e9900 */
[----:B---3--:R-:W-:Y:S01]  /*03d0*/  FFMA R14, R23, R14, R26 ;  /* 0x0000000e170e7223 */ /* 0x008fe2000000001a */
[----:B------:R-:W-:-:S03]  /*03e0*/  IADD3 R22, PT, PT, R22, 0x8, RZ ;  /* 0x0000000816167810 */ /* 0x000fc60007ffe0ff */
[----:B----4-:R-:W-:Y:S01]  /*03f0*/  FFMA R29, R29, R6, R14 ;  /* 0x000000061d1d7223 */ /* 0x010fe2000000000e */
[----:B------:R-:W-:-:S03]  /*0400*/  ISETP.NE.AND P1, PT, R22, RZ, PT ;  /* 0x000000ff1600720c */ /* 0x000fc60003f25270 */
[----:B-----5:R-:W-:Y:S01]  /*0410*/  FFMA R10, R28, R10, R29 ;  /* 0x0000000a1c0a7223 */ /* 0x020fe2000000001d */
[----:B------:R-:W-:-:S03]  /*0420*/  IADD3 R6, P2, PT, R4, 0x20, RZ ;  /* 0x0000002004067810 */ /* 0x000fc60007f5e0ff */
[----:B------:R-:W-:Y:S01]  /*0430*/  FFMA R8, R7, R8, R10 ;  /* 0x0000000807087223 */ /* 0x000fe2000000000a */
[----:B------:R-:W-:Y:S02]  /*0440*/  IADD3.X R7, PT, PT, RZ, R5, RZ, P2, !PT ;  /* 0x00000005ff077210 */ /* 0x000fe400017fe4ff */
[----:B------:R-:W-:Y:S01]  /*0450*/  LEA R18, R3, R18, 0x3 ;  /* 0x0000001203127211 */ /* 0x000fe200078e18ff */
[----:B------:R-:W-:-:S04]  /*0460*/  FFMA R9, R9, R12, R8 ;  /* 0x0000000c09097223 */ /* 0x000fc80000000008 */
[----:B--2---:R-:W-:-:S04]  /*0470*/  FFMA R16, R16, R15, R9 ;  /* 0x0000000f10107223 */ /* 0x004fc80000000009 */
[----:B------:R-:W-:Y:S01]  /*0480*/  FFMA R24, R11, R24, R16 ;  /* 0x000000180b187223 */ /* 0x000fe20000000010 */
[----:B------:R-:W-:Y:S06]  /*0490*/  @P1 BRA `(.L_x_5) ;  /* 0xfffffffc005c1947 */ /* 0x000fec000383ffff */
.L_x_4:
[----:B------:R-:W-:Y:S05]  /*04a0*/  @!P0 BRA `(.L_x_3) ;  /* 0x0000000000fc8947 */ /* 0x000fea0003800000 */
[----:B------:R-:W-:Y:S02]  /*04b0*/  ISETP.GE.U32.AND P1, PT, R27, 0x4, PT ;  /* 0x000000041b00780c */ /* 0x000fe40003f26070 */
[----:B------:R-:W-:-:S04]  /*04c0*/  LOP3.LUT R16, R2, 0x3, RZ, 0xc0, !PT ;  /* 0x0000000302107812 */ /* 0x000fc800078ec0ff */
[----:B------:R-:W-:-:S07]  /*04d0*/  ISETP.NE.AND P0, PT, R16, RZ, PT ;  /* 0x000000ff1000720c */ /* 0x000fce0003f05270 */
[----:B------:R-:W-:Y:S06]  /*04e0*/  @!P1 BRA `(.L_x_6) ;  /* 0x00000000006c9947 */ /* 0x000fec0003800000 */
[----:B------:R-:W0:Y:S01]  /*04f0*/  LDC.64 R6, c[0x0][0x388] ;  /* 0x0000e200ff067b82 */ /* 0x000e220000000a00 */
[----:B------:R-:W1:Y:S01]  /*0500*/  LDCU.64 UR6, c[0x0][0x380] ;  /* 0x00007000ff0677ac */ /* 0x000e620008000a00 */
[----:B------:R-:W-:Y:S01]  /*0510*/  IMAD R9, R21, R3, R0 ;  /* 0x0000000315097224 */ /* 0x000fe200078e0200 */
[CC--:B------:R-:W-:Y:S02]  /*0520*/  IADD3 R5, PT, PT, R20.reuse, R21.reuse, RZ ;  /* 0x0000001514057210 */ /* 0x0c0fe40007ffe0ff */
[----:B------:R-:W-:-:S03]  /*0530*/  IADD3 R10, P1, PT, R20, R21, RZ ;  /* 0x00000015140a7210 */ /* 0x000fc60007f3e0ff */
[----:B------:R-:W2:Y:S01]  /*0540*/  LDC.64 R14, c[0x0][0x380] ;  /* 0x0000e000ff0e7b82 */ /* 0x000ea20000000a00 */
[----:B0-----:R-:W-:-:S04]  /*0550*/  IMAD.WIDE R6, R9, 0x4, R6 ;  /* 0x0000000409067825 */ /* 0x001fc800078e0206 */
[----:B------:R-:W-:Y:S02]  /*0560*/  IMAD.WIDE R8, R3, 0x4, R6 ;  /* 0x0000000403087825 */ /* 0x000fe400078e0206 */
[----:B------:R-:W3:Y:S02]  /*0570*/  LDG.E.CONSTANT R6, desc[UR4][R6.64] ;  /* 0x0000000406067981 */ /* 0x000ee4000c1e9900 */
[----:B--2---:R-:W-:Y:S01]  /*0580*/  IMAD.WIDE.U32 R14, R5, 0x4, R14 ;  /* 0x00000004050e7825 */ /* 0x004fe200078e000e */
[----:B------:R-:W-:Y:S02]  /*0590*/  IADD3.X R5, PT, PT, RZ, RZ, RZ, P1, !PT ;  /* 0x000000ffff057210 */ /* 0x000fe40000ffe4ff */
[----:B-1----:R-:W-:-:S03]  /*05a0*/  LEA R4, P1, R10, UR6, 0x2 ;  /* 0x000000060a047c11 */ /* 0x002fc6000f8210ff */
[----:B------:R-:W3:Y:S01]  /*05b0*/  LDG.E.CONSTANT R15, desc[UR4][R14.64] ;  /* 0x000000040e0f7981 */ /* 0x000ee2000c1e9900 */
[----:B------:R-:W-:Y:S01]  /*05c0*/  LEA.HI.X R5, R10, UR7, R5, 0x2, P1 ;  /* 0x000000070a057c11 */ /* 0x000fe200088f1405 */
[C---:B------:R-:W-:Y:S02]  /*05d0*/  IMAD.WIDE R10, R3.reuse, 0x4, R8 ;  /* 0x00000004030a7825 */ /* 0x040fe400078e0208 */
[----:B------:R-:W2:Y:S04]  /*05e0*/  LDG.E.CONSTANT R8, desc[UR4][R8.64] ;  /* 0x0000000408087981 */ /* 0x000ea8000c1e9900 */
[----:B------:R-:W2:Y:S01]  /*05f0*/  LDG.E.CONSTANT R17, desc[UR4][R4.64+0x4] ;  /* 0x0000040404117981 */ /* 0x000ea2000c1e9900 */
[----:B------:R-:W-:-:S03]  /*0600*/  IMAD.WIDE R12, R3, 0x4, R10 ;  /* 0x00000004030c7825 */ /* 0x000fc600078e020a */
[----:B------:R-:W4:Y:S04]  /*0610*/  LDG.E.CONSTANT R22, desc[UR4][R10.64] ;  /* 0x000000040a167981 */ /* 0x000f28000c1e9900 */
[----:B------:R-:W4:Y:S04]  /*0620*/  LDG.E.CONSTANT R18, desc[UR4][R4.64+0x8] ;  /* 0x0000080404127981 */ /* 0x000f28000c1e9900 */
[----:B------:R-:W5:Y:S04]  /*0630*/  LDG.E.CONSTANT R26, desc[UR4][R4.64+0xc] ;  /* 0x00000c04041a7981 */ /* 0x000f68000c1e9900 */
[----:B------:R-:W5:Y:S01]  /*0640*/  LDG.E.CONSTANT R12, desc[UR4][R12.64] ;  /* 0x000000040c0c7981 */ /* 0x000f62000c1e9900 */
[----:B------:R-:W-:Y:S01]  /*0650*/  IADD3 R21, PT, PT, R21, 0x4, RZ ;  /* 0x0000000415157810 */ /* 0x000fe20007ffe0ff */
[----:B---3--:R-:W-:-:S04]  /*0660*/  FFMA R24, R15, R6, R24 ;  /* 0x000000060f187223 */ /* 0x008fc80000000018 */
[----:B--2---:R-:W-:-:S04]  /*0670*/  FFMA R17, R17, R8, R24 ;  /* 0x0000000811117223 */ /* 0x004fc80000000018 */
[----:B----4-:R-:W-:-:S04]  /*0680*/  FFMA R17, R18, R22, R17 ;  /* 0x0000001612117223 */ /* 0x010fc80000000011 */
[----:B-----5:R-:W-:-:S07]  /*0690*/  FFMA R24, R26, R12, R17 ;  /* 0x0000000c1a187223 */ /* 0x020fce0000000011 */
.L_x_6:
[----:B------:R-:W-:Y:S05]  /*06a0*/  @!P0 BRA `(.L_x_3) ;  /* 0x00000000007c8947 */ /* 0x000fea0003800000 */
[----:B------:R-:W-:Y:S01]  /*06b0*/  ISETP.NE.AND P1, PT, R16, 0x1, PT ;  /* 0x000000011000780c */ /* 0x000fe20003f25270 */
[----:B------:R-:W0:Y:S01]  /*06c0*/  LDC.64 R12, c[0x0][0x380] ;  /* 0x0000e000ff0c7b82 */ /* 0x000e220000000a00 */
[----:B------:R-:W-:-:S04]  /*06d0*/  LOP3.LUT R2, R2, 0x1, RZ, 0xc0, !PT ;  /* 0x0000000102027812 */ /* 0x000fc800078ec0ff */
[----:B------:R-:W-:-:S03]  /*06e0*/  ISETP.NE.U32.AND P0, PT, R2, 0x1, PT ;  /* 0x000000010200780c */ /* 0x000fc60003f05070 */
[----:B------:R-:W1:Y:S04]  /*06f0*/  LDC.64 R10, c[0x0][0x388] ;  /* 0x0000e200ff0a7b82 */ /* 0x000e680000000a00 */
[CC--:B------:R-:W-:Y:S02]  /*0700*/  @P1 IADD3 R15, PT, PT, R20.reuse, R21.reuse, RZ ;  /* 0x00000015140f1210 */ /* 0x0c0fe40007ffe0ff */
[----:B------:R-:W-:Y:S02]  /*0710*/  @P1 IADD3 R2, P2, PT, R20, R21, RZ ;  /* 0x0000001514021210 */ /* 0x000fe40007f5e0ff */
[----:B------:R-:W2:Y:S02]  /*0720*/  @P1 LDC.64 R4, c[0x0][0x380] ;  /* 0x0000e000ff041b82 */ /* 0x000ea40000000a00 */
[----:B------:R-:W-:-:S06]  /*0730*/  @P1 IADD3.X R14, PT, PT, RZ, RZ, RZ, P2, !PT ;  /* 0x000000ffff0e1210 */ /* 0x000fcc00017fe4ff */
[----:B------:R-:W3:Y:S01]  /*0740*/  LDC.64 R6, c[0x0][0x380] ;  /* 0x0000e000ff067b82 */ /* 0x000ee20000000a00 */
[----:B0-----:R-:W-:-:S04]  /*0750*/  @P1 IMAD.WIDE.U32 R12, R15, 0x4, R12 ;  /* 0x000000040f0c1825 */ /* 0x001fc800078e000c */
[C---:B------:R-:W-:Y:S01]  /*0760*/  @P1 IMAD R15, R21.reuse, R3, R0 ;  /* 0x00000003150f1224 */ /* 0x040fe200078e0200 */
[----:B------:R-:W-:Y:S01]  /*0770*/  @P1 IADD3 R21, PT, PT, R21, 0x2, RZ ;  /* 0x0000000215151810 */ /* 0x000fe20007ffe0ff */
[----:B------:R-:W4:Y:S01]  /*0780*/  @P1 LDG.E.CONSTANT R13, desc[UR4][R12.64] ;  /* 0x000000040c0d1981 */ /* 0x000f22000c1e9900 */
[----:B------:R-:W0:Y:S01]  /*0790*/  LDC.64 R8, c[0x0][0x388] ;  /* 0x0000e200ff087b82 */ /* 0x000e220000000a00 */
[----:B-1----:R-:W-:Y:S01]  /*07a0*/  @P1 IMAD.WIDE R10, R15, 0x4, R10 ;  /* 0x000000040f0a1825 */ /* 0x002fe200078e020a */
[----:B------:R-:W-:Y:S02]  /*07b0*/  @!P0 IADD3 R17, PT, PT, R20, R21, RZ ;  /* 0x0000001514118210 */ /* 0x000fe40007ffe0ff */
[----:B--2---:R-:W-:Y:S01]  /*07c0*/  @P1 LEA R4, P2, R2, R4, 0x2 ;  /* 0x0000000402041211 */ /* 0x004fe200078410ff */
[----:B------:R-:W-:-:S03]  /*07d0*/  @!P0 IMAD R21, R21, R3, R0 ;  /* 0x0000000315158224 */ /* 0x000fc600078e0200 */
[----:B------:R-:W-:Y:S01]  /*07e0*/  @P1 LEA.HI.X R5, R2, R5, R14, 0x2, P2 ;  /* 0x0000000502051211 */ /* 0x000fe200010f140e */
[----:B------:R-:W-:Y:S01]  /*07f0*/  @P1 IMAD.WIDE R14, R3, 0x4, R10 ;  /* 0x00000004030e1825 */ /* 0x000fe200078e020a */
[----:B------:R-:W4:Y:S03]  /*0800*/  @P1 LDG.E.CONSTANT R2, desc[UR4][R10.64] ;  /* 0x000000040a021981 */ /* 0x000f26000c1e9900 */
[----:B---3--:R-:W-:Y:S01]  /*0810*/  @!P0 IMAD.WIDE.U32 R6, R17, 0x4, R6 ;  /* 0x0000000411068825 */ /* 0x008fe200078e0006 */
[----:B------:R-:W2:Y:S04]  /*0820*/  @P1 LDG.E.CONSTANT R5, desc[UR4][R4.64+0x4] ;  /* 0x0000040404051981 */ /* 0x000ea8000c1e9900 */
[----:B------:R-:W2:Y:S01]  /*0830*/  @P1 LDG.E.CONSTANT R14, desc[UR4][R14.64] ;  /* 0x000000040e0e1981 */ /* 0x000ea2000c1e9900 */
[----:B0-----:R-:W-:-:S03]  /*0840*/  @!P0 IMAD.WIDE R8, R21, 0x4, R8 ;  /* 0x0000000415088825 */ /* 0x001fc600078e0208 */
[----:B------:R-:W3:Y:S04]  /*0850*/  @!P0 LDG.E.CONSTANT R7, desc[UR4][R6.64] ;  /* 0x0000000406078981 */ /* 0x000ee8000c1e9900 */
[----:B------:R-:W3:Y:S01]  /*0860*/  @!P0 LDG.E.CONSTANT R8, desc[UR4][R8.64] ;  /* 0x0000000408088981 */ /* 0x000ee2000c1e9900 */
[----:B----4-:R-:W-:-:S04]  /*0870*/  @P1 FFMA R2, R13, R2, R24 ;  /* 0x000000020d021223 */ /* 0x010fc80000000018 */
[----:B--2---:R-:W-:-:S04]  /*0880*/  @P1 FFMA R24, R5, R14, R2 ;  /* 0x0000000e05181223 */ /* 0x004fc80000000002 */
[----:B---3--:R-:W-:-:S07]  /*0890*/  @!P0 FFMA R24, R7, R8, R24 ;  /* 0x0000000807188223 */ /* 0x008fce0000000018 */
.L_x_3:
[----:B------:R-:W0:Y:S01]  /*08a0*/  LDC.64 R4, c[0x0][0x390] ;  /* 0x0000e400ff047b82 */ /* 0x000e220000000a00 */
[----:B------:R-:W-:-:S04]  /*08b0*/  IMAD R3, R19, R3, R0 ;  /* 0x0000000313037224 */ /* 0x000fc800078e0200 */
[----:B0-----:R-:W-:-:S05]  /*08c0*/  IMAD.WIDE R2, R3, 0x4, R4 ;  /* 0x0000000403027825 */ /* 0x001fca00078e0204 */
[----:B------:R-:W-:Y:S01]  /*08d0*/  STG.E desc[UR4][R2.64], R24 ;  /* 0x0000001802007986 */ /* 0x000fe2000c101904 */
[----:B------:R-:W-:Y:S05]  /*08e0*/  EXIT ;  /* 0x000000000000794d */ /* 0x000fea0003800000 */
.L_x_7:
        /* <DEDUP_REMOVED lines=9> */
.L_x_9:


//--------------------- .nv.shared._Z8sgemm_V1PfS_S_iii --------------------------
	.section	.nv.shared._Z8sgemm_V1PfS_S_iii,"aw",@nobits
	.sectionflags	@""
	.align	4
.nv.shared._Z8sgemm_V1PfS_S_iii:
	.zero		5120


//--------------------- .nv.shared.reserved.0     --------------------------
	.section	.nv.shared.reserved.0,"aw",@nobits
	.weak		__nv_reservedSMEM_offset_0_alias
	.size		__nv_reservedSMEM_offset_0_alias, 0, 64
	.other		__nv_reservedSMEM_offset_0_alias,@"STO_CUDA_RESERVED_SHARED STV_DEFAULT"
__nv_reservedSMEM_offset_0_alias:
	.zero		0
	.zero		64


//--------------------- .nv.constant0._Z8sgemm_V1PfS_S_iii --------------------------
	.section	.nv.constant0._Z8sgemm_V1PfS_S_iii,"a",@progbits
	.sectionflags	@""
	.align	4
.nv.constant0._Z8sgemm_V1PfS_S_iii:
	.zero		932


//--------------------- .nv.constant0._Z10naiveSgemmPfS_S_iii --------------------------
	.section	.nv.constant0._Z10naiveSgemmPfS_S_iii,"a",@progbits
	.sectionflags	@""
	.align	4
.nv.constant0._Z10naiveSgemmPfS_S_iii:
	.zero		932


//--------------------- SYMBOLS --------------------------

	.type		.nv.reservedSmem.offset0,@object
	.size		.nv.reservedSmem.offset0,0x4
	.type		.nv.reservedSmem.cap,@object
	.size		.nv.reservedSmem.cap,0x4
